	.target	sm_90a

	.elftype	@"ET_EXEC"


//--------------------- .note.nv.tkinfo           --------------------------
	.section	.note.nv.tkinfo,"",@"SHT_NOTE"
	.sectionflags	@"SHF_NOTE_NV_TKINFO"
	.tkinfo
        /*0018*/ 	.word	0x00000002
        /*0030*/ 	.string	""
        /*0030*/ 	.string	"ptxas"
        /*0030*/ 	.string	"Cuda compilation tools, release 13.0, V13.0.88"
        /*0030*/ 	.string	"Build cuda_13.0.r13.0/compiler.36424714_0"
        /*0030*/ 	.string	"-arch sm_90a -m 64 "



//--------------------- .note.nv.cuinfo           --------------------------
	.section	.note.nv.cuinfo,"",@"SHT_NOTE"
	.sectionflags	@"SHF_NOTE_NV_CUINFO"
        /*0018*/ 	.short	0x0002
        /*001a*/ 	.short	0x005a
        /*001c*/ 	.short	0x0082
	.zero		2


//--------------------- .nv.info                  --------------------------
	.section	.nv.info,"",@"SHT_CUDA_INFO"
	.align	4


	//----- nvinfo : EIATTR_REGCOUNT
	.align		4
        /*0000*/ 	.byte	0x04, 0x2f
        /*0002*/ 	.short	(.L_12 - .L_11)
	.align		4
.L_11:
        /*0004*/ 	.word	index@(_ZN7cutlass13device_kernelINS_4gemm6kernel13GemmUniversalIN4cute5tupleIJiiiiEEENS1_10collective13CollectiveMmaINS1_37MainloopSm90TmaGmmaWarpSpecializedFP8ILi3ENS5_IJNS4_1CILi1EEENSA_ILi2EEESB_EEENS1_35KernelTmaWarpSpecializedCooperativeEEENS5_IJNSA_ILi256EEESG_NSA_ILi128EEEEEENS_12float_e5m2_tENS5_IJlSB_lEEESJ_SK_NS4_8TiledMMAINS4_8MMA_AtomIJNS4_4SM904GMMA31MMA_64x256x32_F32E5M2E5M2_SS_TNILNSO_7ScaleInE1ELSQ_1EEEEEENS4_6LayoutINS5_IJSC_SB_SB_EEENS5_IJSB_NSA_ILi0EEESV_EEEEENS5_IJNS4_10UnderscoreESY_SY_EEEEENS4_23SM90_TMA_LOAD_MULTICASTENS4_14ComposedLayoutINS4_7SwizzleILi3ELi4ELi3EEENS4_18smem_ptr_flag_bitsILi8EEENST_INS5_IJNSA_ILi8EEESH_EEENS5_IJSH_SB_EEEEEEEvNS4_8identityENS4_13SM90_TMA_LOADES1B_vS1C_EENS_8epilogue10collective6detail29Sm90TmaWarpSpecializedAdapterINS1G_15DefaultEpilogueISJ_SK_SK_NS1F_6thread17LinearCombinationISJ_Li1EffLNS1K_9ScaleType4KindE0ELNS_15FloatRoundStyleE2ESJ_EENS1_15EpilogueDefaultEEEEEvvEEEEvNT_6ParamsE)
        /*0008*/ 	.word	0x000000a8


	//----- nvinfo : EIATTR_FRAME_SIZE
	.align		4
.L_12:
        /*000c*/ 	.byte	0x04, 0x11
        /*000e*/ 	.short	(.L_14 - .L_13)
	.align		4
.L_13:
        /*0010*/ 	.word	index@(_ZN7cutlass13device_kernelINS_4gemm6kernel13GemmUniversalIN4cute5tupleIJiiiiEEENS1_10collective13CollectiveMmaINS1_37MainloopSm90TmaGmmaWarpSpecializedFP8ILi3ENS5_IJNS4_1CILi1EEENSA_ILi2EEESB_EEENS1_35KernelTmaWarpSpecializedCooperativeEEENS5_IJNSA_ILi256EEESG_NSA_ILi128EEEEEENS_12float_e5m2_tENS5_IJlSB_lEEESJ_SK_NS4_8TiledMMAINS4_8MMA_AtomIJNS4_4SM904GMMA31MMA_64x256x32_F32E5M2E5M2_SS_TNILNSO_7ScaleInE1ELSQ_1EEEEEENS4_6LayoutINS5_IJSC_SB_SB_EEENS5_IJSB_NSA_ILi0EEESV_EEEEENS5_IJNS4_10UnderscoreESY_SY_EEEEENS4_23SM90_TMA_LOAD_MULTICASTENS4_14ComposedLayoutINS4_7SwizzleILi3ELi4ELi3EEENS4_18smem_ptr_flag_bitsILi8EEENST_INS5_IJNSA_ILi8EEESH_EEENS5_IJSH_SB_EEEEEEEvNS4_8identityENS4_13SM90_TMA_LOADES1B_vS1C_EENS_8epilogue10collective6detail29Sm90TmaWarpSpecializedAdapterINS1G_15DefaultEpilogueISJ_SK_SK_NS1F_6thread17LinearCombinationISJ_Li1EffLNS1K_9ScaleType4KindE0ELNS_15FloatRoundStyleE2ESJ_EENS1_15EpilogueDefaultEEEEEvvEEEEvNT_6ParamsE)
        /*0014*/ 	.word	0x00000cc8


	//----- nvinfo : EIATTR_MIN_STACK_SIZE
	.align		4
.L_14:
        /*0018*/ 	.byte	0x04, 0x12
        /*001a*/ 	.short	(.L_16 - .L_15)
	.align		4
.L_15:
        /*001c*/ 	.word	index@(_ZN7cutlass13device_kernelINS_4gemm6kernel13GemmUniversalIN4cute5tupleIJiiiiEEENS1_10collective13CollectiveMmaINS1_37MainloopSm90TmaGmmaWarpSpecializedFP8ILi3ENS5_IJNS4_1CILi1EEENSA_ILi2EEESB_EEENS1_35KernelTmaWarpSpecializedCooperativeEEENS5_IJNSA_ILi256EEESG_NSA_ILi128EEEEEENS_12float_e5m2_tENS5_IJlSB_lEEESJ_SK_NS4_8TiledMMAINS4_8MMA_AtomIJNS4_4SM904GMMA31MMA_64x256x32_F32E5M2E5M2_SS_TNILNSO_7ScaleInE1ELSQ_1EEEEEENS4_6LayoutINS5_IJSC_SB_SB_EEENS5_IJSB_NSA_ILi0EEESV_EEEEENS5_IJNS4_10UnderscoreESY_SY_EEEEENS4_23SM90_TMA_LOAD_MULTICASTENS4_14ComposedLayoutINS4_7SwizzleILi3ELi4ELi3EEENS4_18smem_ptr_flag_bitsILi8EEENST_INS5_IJNSA_ILi8EEESH_EEENS5_IJSH_SB_EEEEEEEvNS4_8identityENS4_13SM90_TMA_LOADES1B_vS1C_EENS_8epilogue10collective6detail29Sm90TmaWarpSpecializedAdapterINS1G_15DefaultEpilogueISJ_SK_SK_NS1F_6thread17LinearCombinationISJ_Li1EffLNS1K_9ScaleType4KindE0ELNS_15FloatRoundStyleE2ESJ_EENS1_15EpilogueDefaultEEEEEvvEEEEvNT_6ParamsE)
        /*0020*/ 	.word	0x00000cc8
.L_16:


//--------------------- .nv.compat                --------------------------
	.section	.nv.compat,"",@"SHT_CUDA_COMPAT_INFO"
	.align	4
        /*0000*/ 	.byte	0x02, 0x09, 0x01, 0x00, 0x02, 0x02, 0x04, 0x00, 0x02, 0x05, 0x05, 0x00, 0x03, 0x07, 0x01, 0x01
        /*0010*/ 	.byte	0x02, 0x03, 0x01, 0x00, 0x02, 0x06, 0x01, 0x00, 0x04, 0x0b, 0x08, 0x00, 0x00, 0x00, 0x00, 0x00
        /*0020*/ 	.byte	0x00, 0x00, 0x00, 0x00


//--------------------- .nv.info._ZN7cutlass13device_kernelINS_4gemm6kernel13GemmUniversalIN4cute5tupleIJiiiiEEENS1_10collective13CollectiveMmaINS1_37MainloopSm90TmaGmmaWarpSpecializedFP8ILi3ENS5_IJNS4_1CILi1EEENSA_ILi2EEESB_EEENS1_35KernelTmaWarpSpecializedCooperativeEEENS5_IJNSA_ILi256EEESG_NSA_ILi128EEEEEENS_12float_e5m2_tENS5_IJlSB_lEEESJ_SK_NS4_8TiledMMAINS4_8MMA_AtomIJNS4_4SM904GMMA31MMA_64x256x32_F32E5M2E5M2_SS_TNILNSO_7ScaleInE1ELSQ_1EEEEEENS4_6LayoutINS5_IJSC_SB_SB_EEENS5_IJSB_NSA_ILi0EEESV_EEEEENS5_IJNS4_10UnderscoreESY_SY_EEEEENS4_23SM90_TMA_LOAD_MULTICASTENS4_14ComposedLayoutINS4_7SwizzleILi3ELi4ELi3EEENS4_18smem_ptr_flag_bitsILi8EEENST_INS5_IJNSA_ILi8EEESH_EEENS5_IJSH_SB_EEEEEEEvNS4_8identityENS4_13SM90_TMA_LOADES1B_vS1C_EENS_8epilogue10collective6detail29Sm90TmaWarpSpecializedAdapterINS1G_15DefaultEpilogueISJ_SK_SK_NS1F_6thread17LinearCombinationISJ_Li1EffLNS1K_9ScaleType4KindE0ELNS_15FloatRoundStyleE2ESJ_EENS1_15EpilogueDefaultEEEEEvvEEEEvNT_6ParamsE --------------------------
	.section	.nv.info._ZN7cutlass13device_kernelINS_4gemm6kernel13GemmUniversalIN4cute5tupleIJiiiiEEENS1_10collective13CollectiveMmaINS1_37MainloopSm90TmaGmmaWarpSpecializedFP8ILi3ENS5_IJNS4_1CILi1EEENSA_ILi2EEESB_EEENS1_35KernelTmaWarpSpecializedCooperativeEEENS5_IJNSA_ILi256EEESG_NSA_ILi128EEEEEENS_12float_e5m2_tENS5_IJlSB_lEEESJ_SK_NS4_8TiledMMAINS4_8MMA_AtomIJNS4_4SM904GMMA31MMA_64x256x32_F32E5M2E5M2_SS_TNILNSO_7ScaleInE1ELSQ_1EEEEEENS4_6LayoutINS5_IJSC_SB_SB_EEENS5_IJSB_NSA_ILi0EEESV_EEEEENS5_IJNS4_10UnderscoreESY_SY_EEEEENS4_23SM90_TMA_LOAD_MULTICASTENS4_14ComposedLayoutINS4_7SwizzleILi3ELi4ELi3EEENS4_18smem_ptr_flag_bitsILi8EEENST_INS5_IJNSA_ILi8EEESH_EEENS5_IJSH_SB_EEEEEEEvNS4_8identityENS4_13SM90_TMA_LOADES1B_vS1C_EENS_8epilogue10collective6detail29Sm90TmaWarpSpecializedAdapterINS1G_15DefaultEpilogueISJ_SK_SK_NS1F_6thread17LinearCombinationISJ_Li1EffLNS1K_9ScaleType4KindE0ELNS_15FloatRoundStyleE2ESJ_EENS1_15EpilogueDefaultEEEEEvvEEEEvNT_6ParamsE,"",@"SHT_CUDA_INFO"
	.sectionflags	@""
	.align	4


	//----- nvinfo : EIATTR_CUDA_API_VERSION
	.align		4
        /*0000*/ 	.byte	0x04, 0x37
        /*0002*/ 	.short	(.L_18 - .L_17)
.L_17:
        /*0004*/ 	.word	0x00000082


	//----- nvinfo : EIATTR_KPARAM_INFO
	.align		4
.L_18:
        /*0008*/ 	.byte	0x04, 0x17
        /*000a*/ 	.short	(.L_20 - .L_19)
.L_19:
        /*000c*/ 	.word	0x00000000
        /*0010*/ 	.short	0x0000
        /*0012*/ 	.short	0x0070
        /*0014*/ 	.byte	0x00, 0xf0, 0x01, 0x10


	//----- nvinfo : EIATTR_SPARSE_MMA_MASK
	.align		4
.L_20:
        /*0018*/ 	.byte	0x03, 0x50
        /*001a*/ 	.short	0x0000


	//----- nvinfo : EIATTR_MAXREG_COUNT
	.align		4
        /*001c*/ 	.byte	0x03, 0x1b
        /*001e*/ 	.short	0x00a8


	//----- nvinfo : EIATTR_NUM_BARRIERS
	.align		4
        /*0020*/ 	.byte	0x02, 0x4c
        /*0022*/ 	.byte	0x01
	.zero		1


	//----- nvinfo : EIATTR_ANNOTATIONS
	.align		4
        /*0024*/ 	.byte	0x04, 0x55
        /*0026*/ 	.short	(.L_22 - .L_21)


	//   ....[0]....
.L_21:
        /*0028*/ 	.word	0x00000001
        /*002c*/ 	.byte	0x50, 0x06, 0x00, 0x00, 0x01, 0x00, 0x00, 0x00, 0x80, 0x08, 0x00, 0x00, 0x01, 0x00, 0x00, 0x00
        /* <DEDUP_REMOVED lines=2037> */
        /*7f8c*/ 	.byte	0xf0, 0x9a, 0x02, 0x00, 0x01, 0x00, 0x00, 0x00, 0x40, 0x9b, 0x02, 0x00


	//----- nvinfo : EIATTR_MERCURY_ISA_VERSION
	.align		4
.L_22:
        /*7f98*/ 	.byte	0x03, 0x5f
        /*7f9a*/ 	.short	0x0101


	//----- nvinfo : EIATTR_INT_WARP_WIDE_INSTR_OFFSETS
	.align		4
        /*7f9c*/ 	.byte	0x04, 0x31
        /*7f9e*/ 	.short	(.L_24 - .L_23)


	//   ....[0]....
.L_23:
        /*7fa0*/ 	.word	0x00000510


	//   ....[1]....
        /*7fa4*/ 	.word	0x00000530


	//   ....[2]....
        /*7fa8*/ 	.word	0x00000680


	//----- nvinfo : EIATTR_COOP_GROUP_MASK_REGIDS
	.align		4
.L_24:
        /*7fac*/ 	.byte	0x04, 0x29
        /*7fae*/ 	.short	(.L_26 - .L_25)


	//   ....[0]....
.L_25:
        /*7fb0*/ 	.word	0xffffffff


	//   ....[1]....
        /*7fb4*/ 	.word	0xffffffff


	//   ....[2]....
        /*7fb8*/ 	.word	0xffffffff


	//   ....[3]....
        /*7fbc*/ 	.word	0xffffffff


	//   ....[4]....
        /*7fc0*/ 	.word	0xffffffff


	//   ....[5]....
        /*7fc4*/ 	.word	0xffffffff


	//----- nvinfo : EIATTR_COOP_GROUP_INSTR_OFFSETS
	.align		4
.L_26:
        /*7fc8*/ 	.byte	0x04, 0x28
        /*7fca*/ 	.short	(.L_28 - .L_27)


	//   ....[0]....
.L_27:
        /*7fcc*/ 	.word	0x00000070


	//   ....[1]....
        /*7fd0*/ 	.word	0x00000080


	//   ....[2]....
        /*7fd4*/ 	.word	0x000001a0


	//   ....[3]....
        /*7fd8*/ 	.word	0x000003a0


	//   ....[4]....
        /*7fdc*/ 	.word	0x00000790


	//   ....[5]....
        /*7fe0*/ 	.word	0x000028e0


	//----- nvinfo : EIATTR_REG_RECONFIG
	.align		4
.L_28:
        /*7fe4*/ 	.byte	0x01, 0x54
	.zero		2


	//----- nvinfo : EIATTR_MBARRIER_INSTR_OFFSETS
	.align		4
        /*7fe8*/ 	.byte	0x04, 0x39
        /*7fea*/ 	.short	(.L_30 - .L_29)


	//   ....[0]....
.L_29:
        /*7fec*/ 	.word	0x00000320
        /*7ff0*/ 	.word	0x000000ff
        /*7ff4*/ 	.word	0x00000000
        /*7ff8*/ 	.short	0x0100
        /*7ffa*/ 	.byte	0x09
	.zero		1


	//   ....[1]....
        /*7ffc*/ 	.word	0x00000330
        /*8000*/ 	.word	0x000000ff
        /*8004*/ 	.word	0x00000018
        /*8008*/ 	.short	0x0100
        /*800a*/ 	.byte	0x09
	.zero		1


	//   ....[2]....
        /*800c*/ 	.word	0x00000340
        /*8010*/ 	.word	0x000000ff
        /*8014*/ 	.word	0x00000008
        /*8018*/ 	.short	0x0100
        /*801a*/ 	.byte	0x09
	.zero		1


	//   ....[3]....
        /*801c*/ 	.word	0x00000350
        /*8020*/ 	.word	0x000000ff
        /*8024*/ 	.word	0x00000020
        /*8028*/ 	.short	0x0100
        /*802a*/ 	.byte	0x09
	.zero		1


	//   ....[4]....
        /*802c*/ 	.word	0x00000360
        /*8030*/ 	.word	0x000000ff
        /*8034*/ 	.word	0x00000010
        /*8038*/ 	.short	0x0100
        /*803a*/ 	.byte	0x09
	.zero		1


	//   ....[5]....
        /*803c*/ 	.word	0x00000370
        /*8040*/ 	.word	0x000000ff
        /*8044*/ 	.word	0x00000028
        /*8048*/ 	.short	0x0100
        /*804a*/ 	.byte	0x09
	.zero		1


	//   ....[6]....
        /*804c*/ 	.word	0x00000710
        /*8050*/ 	.word	0x000000ff
        /*8054*/ 	.word	0x00000040
        /*8058*/ 	.short	0x0100
        /*805a*/ 	.byte	0x06
	.zero		1


	//   ....[7]....
        /*805c*/ 	.word	0x00000740
        /*8060*/ 	.word	0x000000ff
        /*8064*/ 	.word	0x00000048
        /*8068*/ 	.short	0x0100
        /*806a*/ 	.byte	0x06
	.zero		1


	//   ....[8]....
        /*806c*/ 	.word	0x00002cd0
        /*8070*/ 	.word	0x000000ff
        /*8074*/ 	.word	0x00000000
        /*8078*/ 	.short	0x010a
        /*807a*/ 	.byte	0x06
	.zero		1


	//   ....[9]....
        /*807c*/ 	.word	0x00002d10
        /*8080*/ 	.word	0x000000ff
        /*8084*/ 	.word	0x00000000
        /*8088*/ 	.short	0x010a
        /*808a*/ 	.byte	0x06
	.zero		1


	//   ....[10]....
        /*808c*/ 	.word	0x00009020
        /*8090*/ 	.word	0x000000ff
        /*8094*/ 	.word	0x00000000
        /*8098*/ 	.short	0x010a
        /*809a*/ 	.byte	0x10
	.zero		1


	//   ....[11]....
        /*809c*/ 	.word	0x00009060
        /*80a0*/ 	.word	0x000000ff
        /*80a4*/ 	.word	0x00000000
        /*80a8*/ 	.short	0x010a
        /*80aa*/ 	.byte	0x10
	.zero		1


	//   ....[12]....
        /*80ac*/ 	.word	0x000118a0
        /*80b0*/ 	.word	0x00000000
        /*80b4*/ 	.word	0x00000000
        /*80b8*/ 	.short	0x0101
        /*80ba*/ 	.byte	0x3f
	.zero		1


	//   ....[13]....
        /*80bc*/ 	.word	0x00015390
        /*80c0*/ 	.word	0x00000000
        /*80c4*/ 	.word	0x00000000
        /*80c8*/ 	.short	0x0101
        /*80ca*/ 	.byte	0x3f
	.zero		1


	//   ....[14]....
        /*80cc*/ 	.word	0x00028de0
        /*80d0*/ 	.word	0x00000012
        /*80d4*/ 	.word	0x00000018
        /*80d8*/ 	.short	0x010a
        /*80da*/ 	.byte	0x3f
	.zero		1


	//   ....[15]....
        /*80dc*/ 	.word	0x00029180
        /*80e0*/ 	.word	0x00000002
        /*80e4*/ 	.word	0x00000048
        /*80e8*/ 	.short	0x0101
        /*80ea*/ 	.byte	0x3f
	.zero		1


	//   ....[16]....
        /*80ec*/ 	.word	0x00029910
        /*80f0*/ 	.word	0x00000005
        /*80f4*/ 	.word	0x00000000
        /*80f8*/ 	.short	0x010a
        /*80fa*/ 	.byte	0x3f
	.zero		1


	//   ....[17]....
        /*80fc*/ 	.word	0x000299a0
        /*8100*/ 	.word	0x00000007
        /*8104*/ 	.word	0x00000000
        /*8108*/ 	.short	0x010a
        /*810a*/ 	.byte	0x3f
	.zero		1


	//   ....[18]....
        /*810c*/ 	.word	0x00029a30
        /*8110*/ 	.word	0x00000003
        /*8114*/ 	.word	0x00000000
        /*8118*/ 	.short	0x010a
        /*811a*/ 	.byte	0x3f
	.zero		1


	//   ....[19]....
        /*811c*/ 	.word	0x00029aa0
        /*8120*/ 	.word	0x00000003
        /*8124*/ 	.word	0x00000000
        /*8128*/ 	.short	0x010a
        /*812a*/ 	.byte	0x3f
	.zero		1


	//   ....[20]....
        /*812c*/ 	.word	0x00029b10
        /*8130*/ 	.word	0x00000002
        /*8134*/ 	.word	0x00000000
        /*8138*/ 	.short	0x010a
        /*813a*/ 	.byte	0x3f
	.zero		1


	//   ....[21]....
        /*813c*/ 	.word	0x00029bf0
        /*8140*/ 	.word	0x00000012
        /*8144*/ 	.word	0x00000018
        /*8148*/ 	.short	0x010a
        /*814a*/ 	.byte	0x3f
	.zero		1


	//   ....[22]....
        /*814c*/ 	.word	0x00029cc0
        /*8150*/ 	.word	0x00000005
        /*8154*/ 	.word	0x00000000
        /*8158*/ 	.short	0x010a
        /*815a*/ 	.byte	0x3f
	.zero		1


	//   ....[23]....
        /*815c*/ 	.word	0x00029d10
        /*8160*/ 	.word	0x00000007
        /*8164*/ 	.word	0x00000000
        /*8168*/ 	.short	0x010a
        /*816a*/ 	.byte	0x3f
	.zero		1


	//----- nvinfo : EIATTR_NUM_MBARRIERS
	.align		4
.L_30:
        /*816c*/ 	.byte	0x03, 0x38
        /*816e*/ 	.short	0x0008


	//----- nvinfo : EIATTR_EXIT_INSTR_OFFSETS
	.align		4
        /*8170*/ 	.byte	0x04, 0x1c
        /*8172*/ 	.short	(.L_32 - .L_31)


	//   ....[0]....
.L_31:
        /*8174*/ 	.word	0x00000920


	//   ....[1]....
        /*8178*/ 	.word	0x000011c0


	//   ....[2]....
        /*817c*/ 	.word	0x000284e0


	//   ....[3]....
        /*8180*/ 	.word	0x00028a80


	//   ....[4]....
        /*8184*/ 	.word	0x00029a80


	//----- nvinfo : EIATTR_MAX_THREADS
	.align		4
.L_32:
        /*8188*/ 	.byte	0x04, 0x05
        /*818a*/ 	.short	(.L_34 - .L_33)
.L_33:
        /*818c*/ 	.word	0x00000180
        /*8190*/ 	.word	0x00000001
        /*8194*/ 	.word	0x00000001


	//----- nvinfo : EIATTR_CRS_STACK_SIZE
	.align		4
.L_34:
        /*8198*/ 	.byte	0x04, 0x1e
        /*819a*/ 	.short	(.L_36 - .L_35)
.L_35:
        /*819c*/ 	.word	0x00000000


	//----- nvinfo : EIATTR_CBANK_PARAM_SIZE
	.align		4
.L_36:
        /*81a0*/ 	.byte	0x03, 0x19
        /*81a2*/ 	.short	0x0470


	//----- nvinfo : EIATTR_PARAM_CBANK
	.align		4
        /*81a4*/ 	.byte	0x04, 0x0a
        /*81a6*/ 	.short	(.L_38 - .L_37)
	.align		4
.L_37:
        /*81a8*/ 	.word	index@(.nv.constant0._ZN7cutlass13device_kernelINS_4gemm6kernel13GemmUniversalIN4cute5tupleIJiiiiEEENS1_10collective13CollectiveMmaINS1_37MainloopSm90TmaGmmaWarpSpecializedFP8ILi3ENS5_IJNS4_1CILi1EEENSA_ILi2EEESB_EEENS1_35KernelTmaWarpSpecializedCooperativeEEENS5_IJNSA_ILi256EEESG_NSA_ILi128EEEEEENS_12float_e5m2_tENS5_IJlSB_lEEESJ_SK_NS4_8TiledMMAINS4_8MMA_AtomIJNS4_4SM904GMMA31MMA_64x256x32_F32E5M2E5M2_SS_TNILNSO_7ScaleInE1ELSQ_1EEEEEENS4_6LayoutINS5_IJSC_SB_SB_EEENS5_IJSB_NSA_ILi0EEESV_EEEEENS5_IJNS4_10UnderscoreESY_SY_EEEEENS4_23SM90_TMA_LOAD_MULTICASTENS4_14ComposedLayoutINS4_7SwizzleILi3ELi4ELi3EEENS4_18smem_ptr_flag_bitsILi8EEENST_INS5_IJNSA_ILi8EEESH_EEENS5_IJSH_SB_EEEEEEEvNS4_8identityENS4_13SM90_TMA_LOADES1B_vS1C_EENS_8epilogue10collective6detail29Sm90TmaWarpSpecializedAdapterINS1G_15DefaultEpilogueISJ_SK_SK_NS1F_6thread17LinearCombinationISJ_Li1EffLNS1K_9ScaleType4KindE0ELNS_15FloatRoundStyleE2ESJ_EENS1_15EpilogueDefaultEEEEEvvEEEEvNT_6ParamsE)
        /*81ac*/ 	.short	0x0210
        /*81ae*/ 	.short	0x0470


	//----- nvinfo : EIATTR_SW_WAR
	.align		4
.L_38:
        /*81b0*/ 	.byte	0x04, 0x36
        /*81b2*/ 	.short	(.L_40 - .L_39)
.L_39:
        /*81b4*/ 	.word	0x00000008
.L_40:


//--------------------- .nv.callgraph             --------------------------
	.section	.nv.callgraph,"",@"SHT_CUDA_CALLGRAPH"
	.align	4
	.sectionentsize	8
	.align		4
        /*0000*/ 	.word	0x00000000
	.align		4
        /*0004*/ 	.word	0xffffffff
	.align		4
        /*0008*/ 	.word	0x00000000
	.align		4
        /*000c*/ 	.word	0xfffffffe
	.align		4
        /*0010*/ 	.word	0x00000000
	.align		4
        /*0014*/ 	.word	0xfffffffd
	.align		4
        /*0018*/ 	.word	0x00000000
	.align		4
        /*001c*/ 	.word	0xfffffffc


//--------------------- .nv.constant4             --------------------------
	.section	.nv.constant4,"a",@progbits
	.align	8
	.align		8
.nv.constant4:
        /*0000*/ 	.dword	_ZN40_INTERNAL_91eea086_4_k_cu_69c3af7c_288494cuda3std3__45__cpo5beginE
	.align		8
        /*0008*/ 	.dword	_ZN40_INTERNAL_91eea086_4_k_cu_69c3af7c_288494cuda3std3__45__cpo3endE
	.align		8
        /*0010*/ 	.dword	_ZN40_INTERNAL_91eea086_4_k_cu_69c3af7c_288494cuda3std3__45__cpo6cbeginE
	.align		8
        /*0018*/ 	.dword	_ZN40_INTERNAL_91eea086_4_k_cu_69c3af7c_288494cuda3std3__45__cpo4cendE
	.align		8
        /*0020*/ 	.dword	_ZN40_INTERNAL_91eea086_4_k_cu_69c3af7c_288494cuda3std3__442_GLOBAL__N__91eea086_4_k_cu_69c3af7c_288496ignoreE
	.align		8
        /*0028*/ 	.dword	_ZN40_INTERNAL_91eea086_4_k_cu_69c3af7c_288494cuda3std3__419piecewise_constructE
	.align		8
        /*0030*/ 	.dword	_ZN40_INTERNAL_91eea086_4_k_cu_69c3af7c_288494cuda3std3__48in_placeE
	.align		8
        /*0038*/ 	.dword	_ZN40_INTERNAL_91eea086_4_k_cu_69c3af7c_288494cuda3std6ranges3__45__cpo4swapE
	.align		8
        /*0040*/ 	.dword	_ZN40_INTERNAL_91eea086_4_k_cu_69c3af7c_288494cuda3std6ranges3__45__cpo9iter_moveE
	.align		8
        /*0048*/ 	.dword	_ZN40_INTERNAL_91eea086_4_k_cu_69c3af7c_288494cute7productE
	.align		8
        /*0050*/ 	.dword	_ZN40_INTERNAL_91eea086_4_k_cu_69c3af7c_288494cute1_E


//--------------------- .text._ZN7cutlass13device_kernelINS_4gemm6kernel13GemmUniversalIN4cute5tupleIJiiiiEEENS1_10collective13CollectiveMmaINS1_37MainloopSm90TmaGmmaWarpSpecializedFP8ILi3ENS5_IJNS4_1CILi1EEENSA_ILi2EEESB_EEENS1_35KernelTmaWarpSpecializedCooperativeEEENS5_IJNSA_ILi256EEESG_NSA_ILi128EEEEEENS_12float_e5m2_tENS5_IJlSB_lEEESJ_SK_NS4_8TiledMMAINS4_8MMA_AtomIJNS4_4SM904GMMA31MMA_64x256x32_F32E5M2E5M2_SS_TNILNSO_7ScaleInE1ELSQ_1EEEEEENS4_6LayoutINS5_IJSC_SB_SB_EEENS5_IJSB_NSA_ILi0EEESV_EEEEENS5_IJNS4_10UnderscoreESY_SY_EEEEENS4_23SM90_TMA_LOAD_MULTICASTENS4_14ComposedLayoutINS4_7SwizzleILi3ELi4ELi3EEENS4_18smem_ptr_flag_bitsILi8EEENST_INS5_IJNSA_ILi8EEESH_EEENS5_IJSH_SB_EEEEEEEvNS4_8identityENS4_13SM90_TMA_LOADES1B_vS1C_EENS_8epilogue10collective6detail29Sm90TmaWarpSpecializedAdapterINS1G_15DefaultEpilogueISJ_SK_SK_NS1F_6thread17LinearCombinationISJ_Li1EffLNS1K_9ScaleType4KindE0ELNS_15FloatRoundStyleE2ESJ_EENS1_15EpilogueDefaultEEEEEvvEEEEvNT_6ParamsE --------------------------
	.section	.text._ZN7cutlass13device_kernelINS_4gemm6kernel13GemmUniversalIN4cute5tupleIJiiiiEEENS1_10collective13CollectiveMmaINS1_37MainloopSm90TmaGmmaWarpSpecializedFP8ILi3ENS5_IJNS4_1CILi1EEENSA_ILi2EEESB_EEENS1_35KernelTmaWarpSpecializedCooperativeEEENS5_IJNSA_ILi256EEESG_NSA_ILi128EEEEEENS_12float_e5m2_tENS5_IJlSB_lEEESJ_SK_NS4_8TiledMMAINS4_8MMA_AtomIJNS4_4SM904GMMA31MMA_64x256x32_F32E5M2E5M2_SS_TNILNSO_7ScaleInE1ELSQ_1EEEEEENS4_6LayoutINS5_IJSC_SB_SB_EEENS5_IJSB_NSA_ILi0EEESV_EEEEENS5_IJNS4_10UnderscoreESY_SY_EEEEENS4_23SM90_TMA_LOAD_MULTICASTENS4_14ComposedLayoutINS4_7SwizzleILi3ELi4ELi3EEENS4_18smem_ptr_flag_bitsILi8EEENST_INS5_IJNSA_ILi8EEESH_EEENS5_IJSH_SB_EEEEEEEvNS4_8identityENS4_13SM90_TMA_LOADES1B_vS1C_EENS_8epilogue10collective6detail29Sm90TmaWarpSpecializedAdapterINS1G_15DefaultEpilogueISJ_SK_SK_NS1F_6thread17LinearCombinationISJ_Li1EffLNS1K_9ScaleType4KindE0ELNS_15FloatRoundStyleE2ESJ_EENS1_15EpilogueDefaultEEEEEvvEEEEvNT_6ParamsE,"ax",@progbits
	.align	128
.text._ZN7cutlass13device_kernelINS_4gemm6kernel13GemmUniversalIN4cute5tupleIJiiiiEEENS1_10collective13CollectiveMmaINS1_37MainloopSm90TmaGmmaWarpSpecializedFP8ILi3ENS5_IJNS4_1CILi1EEENSA_ILi2EEESB_EEENS1_35KernelTmaWarpSpecializedCooperativeEEENS5_IJNSA_ILi256EEESG_NSA_ILi128EEEEEENS_12float_e5m2_tENS5_IJlSB_lEEESJ_SK_NS4_8TiledMMAINS4_8MMA_AtomIJNS4_4SM904GMMA31MMA_64x256x32_F32E5M2E5M2_SS_TNILNSO_7ScaleInE1ELSQ_1EEEEEENS4_6LayoutINS5_IJSC_SB_SB_EEENS5_IJSB_NSA_ILi0EEESV_EEEEENS5_IJNS4_10UnderscoreESY_SY_EEEEENS4_23SM90_TMA_LOAD_MULTICASTENS4_14ComposedLayoutINS4_7SwizzleILi3ELi4ELi3EEENS4_18smem_ptr_flag_bitsILi8EEENST_INS5_IJNSA_ILi8EEESH_EEENS5_IJSH_SB_EEEEEEEvNS4_8identityENS4_13SM90_TMA_LOADES1B_vS1C_EENS_8epilogue10collective6detail29Sm90TmaWarpSpecializedAdapterINS1G_15DefaultEpilogueISJ_SK_SK_NS1F_6thread17LinearCombinationISJ_Li1EffLNS1K_9ScaleType4KindE0ELNS_15FloatRoundStyleE2ESJ_EENS1_15EpilogueDefaultEEEEEvvEEEEvNT_6ParamsE:
        .type           _ZN7cutlass13device_kernelINS_4gemm6kernel13GemmUniversalIN4cute5tupleIJiiiiEEENS1_10collective13CollectiveMmaINS1_37MainloopSm90TmaGmmaWarpSpecializedFP8ILi3ENS5_IJNS4_1CILi1EEENSA_ILi2EEESB_EEENS1_35KernelTmaWarpSpecializedCooperativeEEENS5_IJNSA_ILi256EEESG_NSA_ILi128EEEEEENS_12float_e5m2_tENS5_IJlSB_lEEESJ_SK_NS4_8TiledMMAINS4_8MMA_AtomIJNS4_4SM904GMMA31MMA_64x256x32_F32E5M2E5M2_SS_TNILNSO_7ScaleInE1ELSQ_1EEEEEENS4_6LayoutINS5_IJSC_SB_SB_EEENS5_IJSB_NSA_ILi0EEESV_EEEEENS5_IJNS4_10UnderscoreESY_SY_EEEEENS4_23SM90_TMA_LOAD_MULTICASTENS4_14ComposedLayoutINS4_7SwizzleILi3ELi4ELi3EEENS4_18smem_ptr_flag_bitsILi8EEENST_INS5_IJNSA_ILi8EEESH_EEENS5_IJSH_SB_EEEEEEEvNS4_8identityENS4_13SM90_TMA_LOADES1B_vS1C_EENS_8epilogue10collective6detail29Sm90TmaWarpSpecializedAdapterINS1G_15DefaultEpilogueISJ_SK_SK_NS1F_6thread17LinearCombinationISJ_Li1EffLNS1K_9ScaleType4KindE0ELNS_15FloatRoundStyleE2ESJ_EENS1_15EpilogueDefaultEEEEEvvEEEEvNT_6ParamsE,@function
        .size           _ZN7cutlass13device_kernelINS_4gemm6kernel13GemmUniversalIN4cute5tupleIJiiiiEEENS1_10collective13CollectiveMmaINS1_37MainloopSm90TmaGmmaWarpSpecializedFP8ILi3ENS5_IJNS4_1CILi1EEENSA_ILi2EEESB_EEENS1_35KernelTmaWarpSpecializedCooperativeEEENS5_IJNSA_ILi256EEESG_NSA_ILi128EEEEEENS_12float_e5m2_tENS5_IJlSB_lEEESJ_SK_NS4_8TiledMMAINS4_8MMA_AtomIJNS4_4SM904GMMA31MMA_64x256x32_F32E5M2E5M2_SS_TNILNSO_7ScaleInE1ELSQ_1EEEEEENS4_6LayoutINS5_IJSC_SB_SB_EEENS5_IJSB_NSA_ILi0EEESV_EEEEENS5_IJNS4_10UnderscoreESY_SY_EEEEENS4_23SM90_TMA_LOAD_MULTICASTENS4_14ComposedLayoutINS4_7SwizzleILi3ELi4ELi3EEENS4_18smem_ptr_flag_bitsILi8EEENST_INS5_IJNSA_ILi8EEESH_EEENS5_IJSH_SB_EEEEEEEvNS4_8identityENS4_13SM90_TMA_LOADES1B_vS1C_EENS_8epilogue10collective6detail29Sm90TmaWarpSpecializedAdapterINS1G_15DefaultEpilogueISJ_SK_SK_NS1F_6thread17LinearCombinationISJ_Li1EffLNS1K_9ScaleType4KindE0ELNS_15FloatRoundStyleE2ESJ_EENS1_15EpilogueDefaultEEEEEvvEEEEvNT_6ParamsE,(.L_x_588 - _ZN7cutlass13device_kernelINS_4gemm6kernel13GemmUniversalIN4cute5tupleIJiiiiEEENS1_10collective13CollectiveMmaINS1_37MainloopSm90TmaGmmaWarpSpecializedFP8ILi3ENS5_IJNS4_1CILi1EEENSA_ILi2EEESB_EEENS1_35KernelTmaWarpSpecializedCooperativeEEENS5_IJNSA_ILi256EEESG_NSA_ILi128EEEEEENS_12float_e5m2_tENS5_IJlSB_lEEESJ_SK_NS4_8TiledMMAINS4_8MMA_AtomIJNS4_4SM904GMMA31MMA_64x256x32_F32E5M2E5M2_SS_TNILNSO_7ScaleInE1ELSQ_1EEEEEENS4_6LayoutINS5_IJSC_SB_SB_EEENS5_IJSB_NSA_ILi0EEESV_EEEEENS5_IJNS4_10UnderscoreESY_SY_EEEEENS4_23SM90_TMA_LOAD_MULTICASTENS4_14ComposedLayoutINS4_7SwizzleILi3ELi4ELi3EEENS4_18smem_ptr_flag_bitsILi8EEENST_INS5_IJNSA_ILi8EEESH_EEENS5_IJSH_SB_EEEEEEEvNS4_8identityENS4_13SM90_TMA_LOADES1B_vS1C_EENS_8epilogue10collective6detail29Sm90TmaWarpSpecializedAdapterINS1G_15DefaultEpilogueISJ_SK_SK_NS1F_6thread17LinearCombinationISJ_Li1EffLNS1K_9ScaleType4KindE0ELNS_15FloatRoundStyleE2ESJ_EENS1_15EpilogueDefaultEEEEEvvEEEEvNT_6ParamsE)
        .other          _ZN7cutlass13device_kernelINS_4gemm6kernel13GemmUniversalIN4cute5tupleIJiiiiEEENS1_10collective13CollectiveMmaINS1_37MainloopSm90TmaGmmaWarpSpecializedFP8ILi3ENS5_IJNS4_1CILi1EEENSA_ILi2EEESB_EEENS1_35KernelTmaWarpSpecializedCooperativeEEENS5_IJNSA_ILi256EEESG_NSA_ILi128EEEEEENS_12float_e5m2_tENS5_IJlSB_lEEESJ_SK_NS4_8TiledMMAINS4_8MMA_AtomIJNS4_4SM904GMMA31MMA_64x256x32_F32E5M2E5M2_SS_TNILNSO_7ScaleInE1ELSQ_1EEEEEENS4_6LayoutINS5_IJSC_SB_SB_EEENS5_IJSB_NSA_ILi0EEESV_EEEEENS5_IJNS4_10UnderscoreESY_SY_EEEEENS4_23SM90_TMA_LOAD_MULTICASTENS4_14ComposedLayoutINS4_7SwizzleILi3ELi4ELi3EEENS4_18smem_ptr_flag_bitsILi8EEENST_INS5_IJNSA_ILi8EEESH_EEENS5_IJSH_SB_EEEEEEEvNS4_8identityENS4_13SM90_TMA_LOADES1B_vS1C_EENS_8epilogue10collective6detail29Sm90TmaWarpSpecializedAdapterINS1G_15DefaultEpilogueISJ_SK_SK_NS1F_6thread17LinearCombinationISJ_Li1EffLNS1K_9ScaleType4KindE0ELNS_15FloatRoundStyleE2ESJ_EENS1_15EpilogueDefaultEEEEEvvEEEEvNT_6ParamsE,@"STO_CUDA_ENTRY STV_DEFAULT"
_ZN7cutlass13device_kernelINS_4gemm6kernel13GemmUniversalIN4cute5tupleIJiiiiEEENS1_10collective13CollectiveMmaINS1_37MainloopSm90TmaGmmaWarpSpecializedFP8ILi3ENS5_IJNS4_1CILi1EEENSA_ILi2EEESB_EEENS1_35KernelTmaWarpSpecializedCooperativeEEENS5_IJNSA_ILi256EEESG_NSA_ILi128EEEEEENS_12float_e5m2_tENS5_IJlSB_lEEESJ_SK_NS4_8TiledMMAINS4_8MMA_AtomIJNS4_4SM904GMMA31MMA_64x256x32_F32E5M2E5M2_SS_TNILNSO_7ScaleInE1ELSQ_1EEEEEENS4_6LayoutINS5_IJSC_SB_SB_EEENS5_IJSB_NSA_ILi0EEESV_EEEEENS5_IJNS4_10UnderscoreESY_SY_EEEEENS4_23SM90_TMA_LOAD_MULTICASTENS4_14ComposedLayoutINS4_7SwizzleILi3ELi4ELi3EEENS4_18smem_ptr_flag_bitsILi8EEENST_INS5_IJNSA_ILi8EEESH_EEENS5_IJSH_SB_EEEEEEEvNS4_8identityENS4_13SM90_TMA_LOADES1B_vS1C_EENS_8epilogue10collective6detail29Sm90TmaWarpSpecializedAdapterINS1G_15DefaultEpilogueISJ_SK_SK_NS1F_6thread17LinearCombinationISJ_Li1EffLNS1K_9ScaleType4KindE0ELNS_15FloatRoundStyleE2ESJ_EENS1_15EpilogueDefaultEEEEEvvEEEEvNT_6ParamsE:
[----:B------:R-:W0:Y:S02]  /*0000*/  LDC R1, c[0x0][0x28] ;  /* 0x00000a00ff017b82 */ /* 0x000e240000000800 */
[----:B0-----:R-:W-:Y:S01]  /*0010*/  VIADD R1, R1, 0xfffff338 ;  /* 0xfffff33801017836 */ /* 0x001fe20000000000 */
[----:B------:R-:W0:Y:S01]  /*0020*/  S2R R5, SR_TID.X ;  /* 0x0000000000057919 */ /* 0x000e220000002100 */
[----:B------:R-:W-:Y:S01]  /*0030*/  ELECT P0, URZ, PT ;  /* 0x00000000003f782f */ /* 0x000fe20003800000 */
[----:B------:R-:W-:Y:S01]  /*0040*/  BSSY B0, `(.L_x_0) ;  /* 0x0000015000007945 */ /* 0x000fe20003800000 */
[--C-:B0-----:R-:W-:Y:S02]  /*0050*/  SHF.R.U32.HI R0, RZ, 0x5, R5.reuse ;  /* 0x00000005ff007819 */ /* 0x101fe40000011605 */
[----:B------:R-:W-:-:S03]  /*0060*/  SHF.R.U32.HI R2, RZ, 0x7, R5 ;  /* 0x00000007ff027819 */ /* 0x000fc60000011605 */
[----:B------:R-:W0:Y:S04]  /*0070*/  SHFL.IDX PT, R3, R0, RZ, 0x1f ;  /* 0x00001fff00037589 */ /* 0x000e2800000e0000 */
[----:B------:R-:W1:Y:S01]  /*0080*/  SHFL.IDX PT, R2, R2, RZ, 0x1f ;  /* 0x00001fff02027589 */ /* 0x000e6200000e0000 */
[----:B0-----:R-:W-:Y:S02]  /*0090*/  R2UR UR4, R3 ;  /* 0x00000000030472ca */ /* 0x001fe400000e0000 */
[----:B-1----:R-:W-:-:S11]  /*00a0*/  R2UR UR6, R2 ;  /* 0x00000000020672ca */ /* 0x002fd600000e0000 */
[----:B------:R-:W-:Y:S02]  /*00b0*/  USHF.R.S32.HI UR5, URZ, 0x1f, UR4 ;  /* 0x0000001f3f057899 */ /* 0x000fe40008011404 */
[----:B------:R-:W-:Y:S02]  /*00c0*/  ISETP.NE.OR P0, PT, RZ, UR4, !P0 ;  /* 0x00000004ff007c0c */ /* 0x000fe4000c705670 */
[----:B------:R-:W-:-:S04]  /*00d0*/  ULEA.HI UR5, UR5, UR4, URZ, 0x2 ;  /* 0x0000000405057291 */ /* 0x000fc8000f8f103f */
[----:B------:R-:W-:-:S04]  /*00e0*/  ULOP3.LUT UR5, UR5, 0xfffffffc, URZ, 0xc0, !UPT ;  /* 0xfffffffc05057892 */ /* 0x000fc8000f8ec03f */
[----:B------:R-:W-:-:S03]  /*00f0*/  UIADD3 UR8, UR4, -UR5, URZ ;  /* 0x8000000504087290 */ /* 0x000fc6000fffe03f */
[----:B------:R-:W-:Y:S09]  /*0100*/  @P0 BRA `(.L_x_1) ;  /* 0x0000000000200947 */ /* 0x000ff20003800000 */
[----:B------:R-:W-:Y:S02]  /*0110*/  ULDC.64 UR4, c[0x0][0x198] ;  /* 0x0000660000047ab9 */ /* 0x000fe40000000a00 */
[----:B------:R-:W-:Y:S02]  /*0120*/  UIADD3 UR10, UP0, UR4, 0xf0, URZ ;  /* 0x000000f0040a7890 */ /* 0x000fe4000ff1e03f */
[----:B------:R-:W-:Y:S02]  /*0130*/  UIADD3 UR4, UP1, UR4, 0x1f0, URZ ;  /* 0x000001f004047890 */ /* 0x000fe4000ff3e03f */
[----:B------:R-:W-:Y:S02]  /*0140*/  UIADD3.X UR11, URZ, UR5, URZ, UP0, !UPT ;  /* 0x000000053f0b7290 */ /* 0x000fe400087fe43f */
[----:B------:R-:W-:-:S07]  /*0150*/  UIADD3.X UR5, URZ, UR5, URZ, UP1, !UPT ;  /* 0x000000053f057290 */ /* 0x000fce0008ffe43f */
[----:B------:R0:W-:Y:S02]  /*0160*/  UTMACCTL.PF [UR10] ;  /* 0x000000000a0079b9 */ /* 0x0001e40008040000 */
[----:B------:R0:W-:Y:S02]  /*0170*/  UTMACCTL.PF [UR4] ;  /* 0x00000000040079b9 */ /* 0x0001e40008040000 */
[----:B0-----:R-:W-:Y:S01]  /*0180*/  NOP ;  /* 0x0000000000007918 */ /* 0x001fe20000000000 */
.L_x_1:
[----:B------:R-:W-:Y:S05]  /*0190*/  BSYNC B0 ;  /* 0x0000000000007941 */ /* 0x000fea0003800000 */
.L_x_0:
[----:B------:R-:W0:Y:S01]  /*01a0*/  SHFL.IDX PT, R3, R0, RZ, 0x1f ;  /* 0x00001fff00037589 */ /* 0x000e2200000e0000 */
[----:B------:R-:W-:Y:S01]  /*01b0*/  UISETP.NE.AND UP0, UPT, UR8, 0x3, UPT ;  /* 0x000000030800788c */ /* 0x000fe2000bf05270 */
[----:B------:R-:W-:Y:S01]  /*01c0*/  ISETP.NE.AND P2, PT, RZ, UR6, PT ;  /* 0x00000006ff007c0c */ /* 0x000fe2000bf45270 */
[----:B------:R-:W-:Y:S02]  /*01d0*/  UIADD3 UR10, UR6, -0x1, URZ ;  /* 0xffffffff060a7890 */ /* 0x000fe4000fffe03f */
[----:B------:R-:W-:Y:S02]  /*01e0*/  UISETP.EQ.OR UP0, UPT, UR8, URZ, !UP0 ;  /* 0x0000003f0800728c */ /* 0x000fe4000c702670 */
[----:B------:R-:W-:Y:S02]  /*01f0*/  UISETP.GE.U32.AND UP1, UPT, UR10, 0x2, UPT ;  /* 0x000000020a00788c */ /* 0x000fe4000bf26070 */
[----:B------:R-:W-:-:S04]  /*0200*/  UISETP.EQ.AND UP0, UPT, UR6, URZ, UP0 ;  /* 0x0000003f0600728c */ /* 0x000fc80008702270 */
[----:B------:R-:W-:-:S04]  /*0210*/  USEL UR13, URZ, 0x1, !UP0 ;  /* 0x000000013f0d7887 */ /* 0x000fc8000c000000 */
[----:B------:R-:W-:Y:S01]  /*0220*/  USEL UR13, UR13, 0x2, UP1 ;  /* 0x000000020d0d7887 */ /* 0x000fe20008800000 */
[----:B0-----:R-:W-:-:S13]  /*0230*/  ISETP.NE.AND P0, PT, R3, RZ, PT ;  /* 0x000000ff0300720c */ /* 0x001fda0003f05270 */
[----:B------:R-:W-:Y:S05]  /*0240*/  @P0 BRA `(.L_x_2) ;  /* 0x0000000000500947 */ /* 0x000fea0003800000 */
[----:B------:R-:W0:Y:S01]  /*0250*/  S2UR UR9, SR_CgaCtaId ;  /* 0x00000000000979c3 */ /* 0x000e220000008800 */
[----:B------:R-:W-:Y:S01]  /*0260*/  UMOV UR4, 0x400 ;  /* 0x0000040000047882 */ /* 0x000fe20000000000 */
[----:B------:R-:W-:Y:S01]  /*0270*/  UMOV UR5, 0x1 ;  /* 0x0000000100057882 */ /* 0x000fe20000000000 */
[----:B------:R-:W-:Y:S01]  /*0280*/  UMOV UR6, 0x4 ;  /* 0x0000000400067882 */ /* 0x000fe20000000000 */
[----:B------:R-:W-:Y:S01]  /*0290*/  ELECT P0, URZ, PT ;  /* 0x00000000003f782f */ /* 0x000fe20003800000 */
[----:B------:R-:W-:-:S04]  /*02a0*/  UIADD3 UR6, -UR6, 0x100000, URZ ;  /* 0x0010000006067890 */ /* 0x000fc8000fffe13f */
[----:B------:R-:W-:Y:S02]  /*02b0*/  USHF.L.U32 UR7, UR6, 0xb, URZ ;  /* 0x0000000b06077899 */ /* 0x000fe4000800063f */
[----:B------:R-:W-:Y:S02]  /*02c0*/  USHF.L.U32 UR6, UR6, 0x1, URZ ;  /* 0x0000000106067899 */ /* 0x000fe4000800063f */
[----:B0-----:R-:W-:Y:S02]  /*02d0*/  ULEA UR9, UR9, UR4, 0x18 ;  /* 0x0000000409097291 */ /* 0x001fe4000f8ec03f */
[----:B------:R-:W-:-:S04]  /*02e0*/  UIADD3 UR4, -UR5, 0x100000, URZ ;  /* 0x0010000005047890 */ /* 0x000fc8000fffe13f */
[----:B------:R-:W-:Y:S02]  /*02f0*/  USHF.L.U32 UR5, UR4, 0xb, URZ ;  /* 0x0000000b04057899 */ /* 0x000fe4000800063f */
[----:B------:R-:W-:Y:S01]  /*0300*/  USHF.L.U32 UR4, UR4, 0x1, URZ ;  /* 0x0000000104047899 */ /* 0x000fe2000800063f */
[----:B------:R-:W0:Y:S11]  /*0310*/  FENCE.VIEW.ASYNC.S ;  /* 0x00000000000073c6 */ /* 0x000e360000000000 */
[----:B0-----:R0:W1:Y:S01]  /*0320*/  SYNCS.EXCH.64 URZ, [UR9], UR4 ;  /* 0x00000004093f75b2 */ /* 0x0010620008000100 */
[----:B------:R0:W2:Y:S01]  /*0330*/  SYNCS.EXCH.64 URZ, [UR9+0x18], UR6 ;  /* 0x00001806093f75b2 */ /* 0x0000a20008000100 */
[----:B------:R0:W3:Y:S01]  /*0340*/  SYNCS.EXCH.64 URZ, [UR9+0x8], UR4 ;  /* 0x00000804093f75b2 */ /* 0x0000e20008000100 */
[----:B------:R0:W4:Y:S01]  /*0350*/  SYNCS.EXCH.64 URZ, [UR9+0x20], UR6 ;  /* 0x00002006093f75b2 */ /* 0x0001220008000100 */
[----:B------:R0:W0:Y:S01]  /*0360*/  SYNCS.EXCH.64 URZ, [UR9+0x10], UR4 ;  /* 0x00001004093f75b2 */ /* 0x0000220008000100 */
[----:B------:R0:W0:Y:S01]  /*0370*/  SYNCS.EXCH.64 URZ, [UR9+0x28], UR6 ;  /* 0x00002806093f75b2 */ /* 0x0000220008000100 */
[----:B------:R-:W-:Y:S01]  /*0380*/  NOP ;  /* 0x0000000000007918 */ /* 0x000fe20000000000 */
.L_x_2:
[----:B------:R-:W-:Y:S01]  /*0390*/  SHF.R.S32.HI R4, RZ, 0x1f, R5 ;  /* 0x0000001fff047819 */ /* 0x000fe20000011405 */
[----:B------:R-:W5:Y:S01]  /*03a0*/  SHFL.IDX PT, R0, R0, RZ, 0x1f ;  /* 0x00001fff00007589 */ /* 0x000f6200000e0000 */
[----:B------:R-:W-:Y:S01]  /*03b0*/  ELECT P0, URZ, PT ;  /* 0x00000000003f782f */ /* 0x000fe20003800000 */
[----:B0-----:R-:W0:Y:S01]  /*03c0*/  S2UR UR9, SR_CTAID.X ;  /* 0x00000000000979c3 */ /* 0x001e220000002500 */
[----:B------:R-:W-:Y:S01]  /*03d0*/  LEA.HI R4, R4, R5, RZ, 0x7 ;  /* 0x0000000504047211 */ /* 0x000fe200078f38ff */
[----:B------:R-:W1:Y:S01]  /*03e0*/  S2R R2, SR_CTAID.Y ;  /* 0x0000000000027919 */ /* 0x000e620000002600 */
[----:B------:R-:W-:Y:S01]  /*03f0*/  SHF.R.S32.HI R6, RZ, 0x1f, R3 ;  /* 0x0000001fff067819 */ /* 0x000fe20000011403 */
[----:B------:R-:W-:Y:S01]  /*0400*/  ULDC UR4, c[0x0][0x154] ;  /* 0x0000550000047ab9 */ /* 0x000fe20000000800 */
[----:B------:R-:W-:Y:S01]  /*0410*/  LOP3.LUT R4, R4, 0xffffff80, RZ, 0xc0, !PT ;  /* 0xffffff8004047812 */ /* 0x000fe200078ec0ff */
[----:B------:R-:W-:Y:S01]  /*0420*/  NOP ;  /* 0x0000000000007918 */ /* 0x000fe20000000000 */
[----:B------:R-:W-:Y:S01]  /*0430*/  LEA.HI R6, R6, R3, RZ, 0x2 ;  /* 0x0000000306067211 */ /* 0x000fe200078f10ff */
[----:B------:R-:W2:Y:S01]  /*0440*/  LDC R13, c[0x0][0x148] ;  /* 0x00005200ff0d7b82 */ /* 0x000ea20000000800 */
[----:B------:R-:W-:Y:S01]  /*0450*/  NOP ;  /* 0x0000000000007918 */ /* 0x000fe20000000000 */
[----:B------:R-:W-:Y:S01]  /*0460*/  IMAD.IADD R4, R5, 0x1, -R4 ;  /* 0x0000000105047824 */ /* 0x000fe200078e0a04 */
[----:B------:R-:W-:-:S04]  /*0470*/  LOP3.LUT R6, R6, 0x3ffffffc, RZ, 0xc0, !PT ;  /* 0x3ffffffc06067812 */ /* 0x000fc800078ec0ff */
[----:B------:R-:W-:Y:S01]  /*0480*/  SHF.R.S32.HI R5, RZ, 0x1f, R4 ;  /* 0x0000001fff057819 */ /* 0x000fe20000011404 */
[----:B------:R-:W-:Y:S01]  /*0490*/  IMAD.IADD R6, R3, 0x1, -R6 ;  /* 0x0000000103067824 */ /* 0x000fe200078e0a06 */
[----:B------:R-:W3:Y:S02]  /*04a0*/  LDC R8, c[0x0][0x144] ;  /* 0x00005100ff087b82 */ /* 0x000ee40000000800 */
[----:B------:R-:W-:Y:S02]  /*04b0*/  LEA.HI R5, R5, R4, RZ, 0x3 ;  /* 0x0000000405057211 */ /* 0x000fe400078f18ff */
[----:B-----5:R-:W-:Y:S02]  /*04c0*/  ISETP.NE.OR P0, PT, R0, RZ, !P0 ;  /* 0x000000ff0000720c */ /* 0x020fe40004705670 */
[--C-:B------:R-:W-:Y:S02]  /*04d0*/  SHF.R.S32.HI R0, RZ, 0x3, R5.reuse ;  /* 0x00000003ff007819 */ /* 0x100fe40000011405 */
[----:B------:R-:W-:-:S04]  /*04e0*/  SHF.R.S32.HI R5, RZ, 0x1f, R5 ;  /* 0x0000001fff057819 */ /* 0x000fc80000011405 */
[----:B------:R-:W-:-:S04]  /*04f0*/  LEA.HI R5, R5, R0, RZ, 0x2 ;  /* 0x0000000005057211 */ /* 0x000fc800078f10ff */
[----:B------:R-:W-:Y:S01]  /*0500*/  LOP3.LUT R5, R5, 0xfffffffc, RZ, 0xc0, !PT ;  /* 0xfffffffc05057812 */ /* 0x000fe200078ec0ff */
[----:B------:R-:W-:Y:S01]  /*0510*/  VOTEU.ALL UP0, P0 ;  /* 0x00000000003f7886 */ /* 0x000fe20000000000 */
[----:B-1----:R-:W-:Y:S01]  /*0520*/  I2FP.F32.U32 R7, R2 ;  /* 0x0000000200077245 */ /* 0x002fe20000201000 */
[----:B------:R-:W-:Y:S02]  /*0530*/  VOTEU.ALL UP1, P0 ;  /* 0x00000000003f7886 */ /* 0x000fe40000020000 */
[----:B------:R-:W-:Y:S01]  /*0540*/  IMAD.IADD R5, R0, 0x1, -R5 ;  /* 0x0000000100057824 */ /* 0x000fe200078e0a05 */
[----:B------:R-:W1:Y:S01]  /*0550*/  @!UP0 S2UR UR7, SR_CgaCtaId ;  /* 0x00000000000789c3 */ /* 0x000e620000008800 */
[----:B0-----:R-:W-:Y:S01]  /*0560*/  I2FP.F32.U32 R0, UR9 ;  /* 0x0000000900007c45 */ /* 0x001fe20008201000 */
[----:B------:R-:W-:Y:S01]  /*0570*/  FMUL R9, R7, UR4 ;  /* 0x0000000407097c20 */ /* 0x000fe20008400000 */
[----:B------:R-:W-:Y:S01]  /*0580*/  IMAD R5, R6, 0x4, R5 ;  /* 0x0000000406057824 */ /* 0x000fe200078e0205 */
[----:B------:R-:W-:Y:S01]  /*0590*/  ULDC UR4, c[0x0][0x150] ;  /* 0x0000540000047ab9 */ /* 0x000fe20000000800 */
[----:B------:R-:W-:Y:S01]  /*05a0*/  @!UP0 UMOV UR6, 0x400 ;  /* 0x0000040000068882 */ /* 0x000fe20000000000 */
[----:B------:R-:W-:Y:S01]  /*05b0*/  FMUL R7, R0, UR4 ;  /* 0x0000000400077c20 */ /* 0x000fe20008400000 */
[----:B------:R-:W-:Y:S01]  /*05c0*/  IMAD.SHL.U32 R0, R5, 0x4, RZ ;  /* 0x0000000405007824 */ /* 0x000fe200078e00ff */
[----:B------:R-:W0:Y:S01]  /*05d0*/  LDC R6, c[0x0][0x140] ;  /* 0x00005000ff067b82 */ /* 0x000e220000000800 */
[----:B------:R-:W5:Y:S01]  /*05e0*/  F2I.U32.TRUNC.NTZ R9, R9 ;  /* 0x0000000900097305 */ /* 0x000f62000020f000 */
[----:B------:R-:W-:-:S02]  /*05f0*/  UMOV UR4, 0x20 ;  /* 0x0000002000047882 */ /* 0x000fc40000000000 */
[----:B------:R-:W-:Y:S01]  /*0600*/  LOP3.LUT R11, R5, 0xc, R0, 0x78, !PT ;  /* 0x0000000c050b7812 */ /* 0x000fe200078e7800 */
[----:B------:R-:W-:-:S04]  /*0610*/  @!UP0 UIADD3 UR4, -UR4, 0x100000, URZ ;  /* 0x0010000004048890 */ /* 0x000fc8000fffe13f */
[----:B------:R-:W-:Y:S02]  /*0620*/  @!UP0 USHF.L.U32 UR5, UR4, 0xb, URZ ;  /* 0x0000000b04058899 */ /* 0x000fe4000800063f */
[----:B------:R-:W-:Y:S01]  /*0630*/  @!UP0 USHF.L.U32 UR4, UR4, 0x1, URZ ;  /* 0x0000000104048899 */ /* 0x000fe2000800063f */
[----:B------:R-:W4:Y:S01]  /*0640*/  F2I.U32.TRUNC.NTZ R7, R7 ;  /* 0x0000000700077305 */ /* 0x000f22000020f000 */
[----:B------:R0:W-:Y:S01]  /*0650*/  STL [R1+0x450], R11 ;  /* 0x0004500b01007387 */ /* 0x0001e20000100800 */
[----:B-----5:R-:W-:Y:S01]  /*0660*/  IMAD.MOV R14, RZ, RZ, -R9 ;  /* 0x000000ffff0e7224 */ /* 0x020fe200078e0a09 */
[----:B-1----:R-:W-:Y:S01]  /*0670*/  @!UP0 ULEA UR6, UR7, UR6, 0x18 ;  /* 0x0000000607068291 */ /* 0x002fe2000f8ec03f */
[----:B------:R-:W-:Y:S02]  /*0680*/  VOTEU.ALL UP0, P0 ;  /* 0x00000000003f7886 */ /* 0x000fe40000000000 */
[----:B--2---:R-:W-:Y:S01]  /*0690*/  IMAD R0, R13, R14, R2 ;  /* 0x0000000e0d007224 */ /* 0x004fe200078e0202 */
[----:B------:R-:W-:-:S02]  /*06a0*/  LOP3.LUT P0, RZ, R4, 0x7, RZ, 0xc0, !PT ;  /* 0x0000000704ff7812 */ /* 0x000fc4000780c0ff */
[----:B0-----:R-:W-:Y:S01]  /*06b0*/  ISETP.EQ.U32.AND P3, PT, R6, 0x1, PT ;  /* 0x000000010600780c */ /* 0x001fe20003f62070 */
[----:B----4-:R-:W-:Y:S01]  /*06c0*/  IMAD.MOV R7, RZ, RZ, -R7 ;  /* 0x000000ffff077224 */ /* 0x010fe200078e0a07 */
[----:B------:R-:W-:Y:S02]  /*06d0*/  ISETP.NE.AND P1, PT, R0, R11, PT ;  /* 0x0000000b0000720c */ /* 0x000fe40003f25270 */
[----:B------:R-:W-:Y:S01]  /*06e0*/  ISETP.LT.U32.AND P0, PT, R11, 0x2, !P0 ;  /* 0x000000020b00780c */ /* 0x000fe20004701070 */
[----:B---3--:R-:W-:Y:S01]  /*06f0*/  IMAD R10, R8, R7, UR9 ;  /* 0x00000009080a7e24 */ /* 0x008fe2000f8e0207 */
[----:B------:R-:W0:Y:S02]  /*0700*/  FENCE.VIEW.ASYNC.S ;  /* 0x00000000000073c6 */ /* 0x000e240000000000 */
[----:B0-----:R0:W1:Y:S02]  /*0710*/  @!UP0 SYNCS.EXCH.64 URZ, [UR6+0x40], UR4 ;  /* 0x00004004063f85b2 */ /* 0x0010640008000100 */
[----:B------:R-:W-:-:S04]  /*0720*/  ISETP.EQ.OR P1, PT, R10, RZ, !P1 ;  /* 0x000000ff0a00720c */ /* 0x000fc80004f22670 */
[----:B------:R-:W-:Y:S01]  /*0730*/  PLOP3.LUT P0, PT, P0, P1, PT, 0x80, 0x0 ;  /* 0x000000000000781c */ /* 0x000fe20000703070 */
[----:B------:R0:W2:Y:S01]  /*0740*/  @!UP1 SYNCS.EXCH.64 URZ, [UR6+0x48], UR4 ;  /* 0x00004804063f95b2 */ /* 0x0000a20008000100 */
[----:B------:R-:W-:Y:S01]  /*0750*/  NOP ;  /* 0x0000000000007918 */ /* 0x000fe20000000000 */
[----:B------:R-:W-:Y:S10]  /*0760*/  @!P3 BRA `(.L_x_3) ;  /* 0x000000000008b947 */ /* 0x000ff40003800000 */
[----:B-12---:R-:W-:Y:S01]  /*0770*/  UCGABAR_ARV ;  /* 0x00000000000079c7 */ /* 0x006fe20008000000 */
[----:B------:R-:W-:Y:S05]  /*0780*/  BRA `(.L_x_4) ;  /* 0x0000000000047947 */ /* 0x000fea0003800000 */
.L_x_3:
[----:B-12---:R-:W-:Y:S01]  /*0790*/  NOP ;  /* 0x0000000000007918 */ /* 0x006fe20000000000 */
.L_x_4:
[----:B------:R-:W1:Y:S01]  /*07a0*/  LDC R0, c[0x0][0x65c] ;  /* 0x00019700ff007b82 */ /* 0x000e620000000800 */
[----:B------:R-:W-:Y:S02]  /*07b0*/  IMAD.U32 R4, RZ, RZ, UR9 ;  /* 0x00000009ff047e24 */ /* 0x000fe4000f8e00ff */
[----:B------:R-:W-:Y:S01]  /*07c0*/  IMAD.MOV.U32 R5, RZ, RZ, RZ ;  /* 0x000000ffff057224 */ /* 0x000fe200078e00ff */
[----:B-1----:R-:W-:-:S13]  /*07d0*/  ISETP.NE.AND P4, PT, R0, 0x1, PT ;  /* 0x000000010000780c */ /* 0x002fda0003f85270 */
[----:B------:R-:W1:Y:S01]  /*07e0*/  @P4 LDC R7, c[0x0][0x10] ;  /* 0x00000400ff074b82 */ /* 0x000e620000000800 */
[----:B------:R-:W-:Y:S02]  /*07f0*/  @P4 IMAD.MOV.U32 R3, RZ, RZ, RZ ;  /* 0x000000ffff034224 */ /* 0x000fe400078e00ff */
[----:B------:R-:W-:-:S05]  /*0800*/  @P4 IMAD.MOV.U32 R11, RZ, RZ, RZ ;  /* 0x000000ffff0b4224 */ /* 0x000fca00078e00ff */
[----:B------:R-:W2:Y:S01]  /*0810*/  @!P4 LDC R9, c[0x0][0xc] ;  /* 0x00000300ff09cb82 */ /* 0x000ea20000000800 */
[----:B-1----:R-:W-:-:S04]  /*0820*/  @P4 IMAD.WIDE.U32 R6, R7, UR9, R2 ;  /* 0x0000000907064c25 */ /* 0x002fc8000f8e0002 */
[----:B------:R-:W-:Y:S02]  /*0830*/  @P4 IMAD.MOV.U32 R8, RZ, RZ, R6 ;  /* 0x000000ffff084224 */ /* 0x000fe400078e0006 */
[----:B------:R-:W-:Y:S02]  /*0840*/  @P4 IMAD.IADD R15, R7, 0x1, R11 ;  /* 0x00000001070f4824 */ /* 0x000fe400078e020b */
[----:B--2---:R-:W-:-:S04]  /*0850*/  @!P4 IMAD.WIDE.U32 R4, R2, R9, R4 ;  /* 0x000000090204c225 */ /* 0x004fc800078e0004 */
[----:B------:R-:W-:Y:S02]  /*0860*/  @!P4 IMAD.MOV.U32 R8, RZ, RZ, R4 ;  /* 0x000000ffff08c224 */ /* 0x000fe400078e0004 */
[----:B------:R-:W-:-:S03]  /*0870*/  @!P4 IMAD.MOV.U32 R15, RZ, RZ, R5 ;  /* 0x000000ffff0fc224 */ /* 0x000fc600078e0005 */
[----:B------:R1:W-:Y:S04]  /*0880*/  STL [R1+0x458], R8 ;  /* 0x0004580801007387 */ /* 0x0003e80000100800 */
[----:B------:R1:W-:Y:S01]  /*0890*/  STL [R1+0x454], R15 ;  /* 0x0004540f01007387 */ /* 0x0003e20000100800 */
[----:B------:R-:W-:Y:S05]  /*08a0*/  @!P3 BRA `(.L_x_5) ;  /* 0x00000000000cb947 */ /* 0x000fea0003800000 */
[----:B------:R-:W-:Y:S01]  /*08b0*/  UCGABAR_WAIT ;  /* 0x0000000000007dc7 */ /* 0x000fe20008000000 */
[----:B------:R-:W-:Y:S01]  /*08c0*/  CCTL.IVALL ;  /* 0x00000000ff00798f */ /* 0x000fe20002000000 */
[----:B------:R-:W-:Y:S05]  /*08d0*/  BRA `(.L_x_6) ;  /* 0x0000000000047947 */ /* 0x000fea0003800000 */
.L_x_5:
[----:B------:R-:W-:Y:S06]  /*08e0*/  BAR.SYNC.DEFER_BLOCKING 0x0 ;  /* 0x0000000000007b1d */ /* 0x000fec0000010000 */
.L_x_6:
[----:B------:R-:W-:Y:S05]  /*08f0*/  @!P2 BRA `(.L_x_7) ;  /* 0x0000027800fca947 */ /* 0x000fea0003800000 */
[----:B------:R-:W-:-:S06]  /*0900*/  UISETP.GT.U32.AND UP0, UPT, UR10, 0x1, UPT ;  /* 0x000000010a00788c */ /* 0x000fcc000bf04070 */
[----:B------:R-:W-:-:S13]  /*0910*/  PLOP3.LUT P1, PT, PT, PT, UP0, 0x80, 0x0 ;  /* 0x000000000000781c */ /* 0x000fda0003f2f008 */
[----:B0-----:R-:W-:Y:S05]  /*0920*/  @P1 EXIT ;  /* 0x000000000000194d */ /* 0x001fea0003800000 */
[----:B------:R-:W-:Y:S01]  /*0930*/  IMAD.MOV.U32 R5, RZ, RZ, -0x1 ;  /* 0xffffffffff057424 */ /* 0x000fe200078e00ff */
[----:B------:R-:W-:Y:S01]  /*0940*/  ULDC.64 UR4, c[0x0][0x650] ;  /* 0x0001940000047ab9 */ /* 0x000fe20000000a00 */
[----:B------:R-:W-:Y:S01]  /*0950*/  IMAD.MOV.U32 R4, RZ, RZ, -0x1 ;  /* 0xffffffffff047424 */ /* 0x000fe200078e00ff */
[----:B------:R-:W-:Y:S01]  /*0960*/  ISETP.GE.U32.AND P1, PT, R8, UR4, PT ;  /* 0x0000000408007c0c */ /* 0x000fe2000bf26070 */
[----:B------:R-:W-:Y:S01]  /*0970*/  UMOV UR9, 0xffffffff ;  /* 0xffffffff00097882 */ /* 0x000fe20000000000 */
[----:B------:R0:W-:Y:S01]  /*0980*/  STL [R1+0x460], R5 ;  /* 0x0004600501007387 */ /* 0x0001e20000100800 */
[----:B------:R-:W-:Y:S02]  /*0990*/  PRMT R0, RZ, 0x7610, R0 ;  /* 0x00007610ff007816 */ /* 0x000fe40000000000 */
[----:B------:R-:W-:Y:S01]  /*09a0*/  ISETP.GE.U32.AND.EX P1, PT, R15, UR5, PT, P1 ;  /* 0x000000050f007c0c */ /* 0x000fe2000bf26110 */
[----:B------:R0:W-:-:S12]  /*09b0*/  STL [R1+0x45c], R4 ;  /* 0x00045c0401007387 */ /* 0x0001d80000100800 */
[----:B0-----:R-:W-:Y:S05]  /*09c0*/  @P1 BRA `(.L_x_8) ;  /* 0x00000004003c1947 */ /* 0x001fea0003800000 */
[----:B------:R-:W-:Y:S01]  /*09d0*/  ULDC.64 UR14, c[0x0][0x628] ;  /* 0x00018a00000e7ab9 */ /* 0x000fe20000000a00 */
[----:B------:R-:W0:Y:S01]  /*09e0*/  LDC.64 R6, c[0x0][0x620] ;  /* 0x00018800ff067b82 */ /* 0x000e220000000a00 */
[----:B------:R-:W-:Y:S01]  /*09f0*/  ISETP.NE.U32.AND P1, PT, RZ, UR14, PT ;  /* 0x0000000eff007c0c */ /* 0x000fe2000bf25070 */
[----:B------:R-:W-:Y:S01]  /*0a00*/  ULDC UR11, c[0x0][0x630] ;  /* 0x00018c00000b7ab9 */ /* 0x000fe20000000800 */
[----:B------:R-:W-:Y:S02]  /*0a10*/  R2UR UR4, R8 ;  /* 0x00000000080472ca */ /* 0x000fe400000e0000 */
[----:B------:R-:W-:Y:S02]  /*0a20*/  ISETP.NE.AND.EX P1, PT, RZ, UR15, PT, P1 ;  /* 0x0000000fff007c0c */ /* 0x000fe4000bf25310 */
[----:B------:R-:W-:-:S11]  /*0a30*/  R2UR UR5, R15 ;  /* 0x000000000f0572ca */ /* 0x000fd600000e0000 */
[----:B------:R-:W-:Y:S05]  /*0a40*/  @!P1 BRA `(.L_x_9) ;  /* 0x0000000000309947 */ /* 0x000fea0003800000 */
[----:B------:R-:W-:Y:S01]  /*0a50*/  R2UR UR4, R8 ;  /* 0x00000000080472ca */ /* 0x000fe200000e0000 */
[----:B------:R-:W-:Y:S01]  /*0a60*/  ULDC UR8, c[0x0][0x634] ;  /* 0x00018d0000087ab9 */ /* 0x000fe20000000800 */
[----:B------:R-:W-:-:S11]  /*0a70*/  R2UR UR10, R15 ;  /* 0x000000000f0a72ca */ /* 0x000fd600000e0000 */
[----:B------:R-:W-:-:S04]  /*0a80*/  UIADD3 UR8, UP0, UR4, UR8, URZ ;  /* 0x0000000804087290 */ /* 0x000fc8000ff1e03f */
[----:B------:R-:W-:-:S04]  /*0a90*/  UIADD3.X UR10, URZ, UR10, URZ, UP0, !UPT ;  /* 0x0000000a3f0a7290 */ /* 0x000fc800087fe43f */
[----:B------:R-:W-:-:S04]  /*0aa0*/  UIMAD.WIDE.U32 UR4, UR10, UR14, URZ ;  /* 0x0000000e0a0472a5 */ /* 0x000fc8000f8e003f */
[----:B------:R-:W-:Y:S02]  /*0ab0*/  UIMAD.WIDE.U32 UR6, UP0, UR8, UR15, UR4 ;  /* 0x0000000f080672a5 */ /* 0x000fe4000f800004 */
[----:B------:R-:W-:Y:S02]  /*0ac0*/  UIMAD.WIDE.U32 UR4, UR8, UR14, URZ ;  /* 0x0000000e080472a5 */ /* 0x000fe4000f8e003f */
[----:B------:R-:W-:Y:S02]  /*0ad0*/  UIADD3.X UR9, URZ, URZ, URZ, UP0, !UPT ;  /* 0x0000003f3f097290 */ /* 0x000fe400087fe43f */
[----:B------:R-:W-:Y:S01]  /*0ae0*/  UIADD3 URZ, UP0, UR5, UR6, URZ ;  /* 0x00000006053f7290 */ /* 0x000fe2000ff1e03f */
[----:B------:R-:W-:-:S03]  /*0af0*/  UMOV UR8, UR7 ;  /* 0x0000000700087c82 */ /* 0x000fc60008000000 */
[----:B------:R-:W-:-:S12]  /*0b00*/  UIMAD.WIDE.U32.X UR4, UR10, UR15, UR8, UP0 ;  /* 0x0000000f0a0472a5 */ /* 0x000fd800080e0408 */
.L_x_9:
[----:B------:R-:W-:Y:S01]  /*0b10*/  USHF.R.U64 UR9, UR4, UR11, UR5 ;  /* 0x0000000b04097299 */ /* 0x000fe20008001205 */
[----:B------:R-:W2:Y:S01]  /*0b20*/  LDC.64 R22, c[0x0][0x640] ;  /* 0x00019000ff167b82 */ /* 0x000ea20000000a00 */
[----:B------:R-:W-:Y:S01]  /*0b30*/  USHF.R.U32.HI UR4, URZ, UR11, UR5 ;  /* 0x0000000b3f047299 */ /* 0x000fe20008011605 */
[----:B------:R-:W-:Y:S02]  /*0b40*/  IMAD.MOV.U32 R4, RZ, RZ, R8 ;  /* 0x000000ffff047224 */ /* 0x000fe400078e0008 */
[----:B------:R-:W-:Y:S01]  /*0b50*/  IMAD R21, R13, R14, R2 ;  /* 0x0000000e0d157224 */ /* 0x000fe200078e0202 */
[----:B------:R-:W-:Y:S01]  /*0b60*/  IADD3 R3, P1, RZ, -UR9, RZ ;  /* 0x80000009ff037c10 */ /* 0x000fe2000ff3e0ff */
[----:B------:R-:W-:Y:S02]  /*0b70*/  IMAD.MOV.U32 R13, RZ, RZ, 0x1 ;  /* 0x00000001ff0d7424 */ /* 0x000fe400078e00ff */
[----:B------:R-:W1:Y:S02]  /*0b80*/  LDC R12, c[0x0][0x618] ;  /* 0x00018600ff0c7b82 */ /* 0x000e640000000800 */
[----:B------:R-:W-:-:S04]  /*0b90*/  IMAD.X R5, RZ, RZ, ~UR4, P1 ;  /* 0x80000004ff057e24 */ /* 0x000fc800088e06ff */
[-C--:B0-----:R-:W-:Y:S02]  /*0ba0*/  IMAD R0, R5, R6.reuse, RZ ;  /* 0x0000000605007224 */ /* 0x081fe400078e02ff */
[----:B------:R-:W0:Y:S01]  /*0bb0*/  LDC R16, c[0x0][0x608] ;  /* 0x00018200ff107b82 */ /* 0x000e220000000800 */
[----:B------:R-:W-:Y:S02]  /*0bc0*/  IMAD.MOV.U32 R5, RZ, RZ, R15 ;  /* 0x000000ffff057224 */ /* 0x000fe400078e000f */
[----:B------:R-:W-:-:S05]  /*0bd0*/  IMAD.WIDE.U32 R4, R3, R6, R4 ;  /* 0x0000000603047225 */ /* 0x000fca00078e0004 */
[----:B------:R-:W3:Y:S01]  /*0be0*/  LDC R20, c[0x0][0x658] ;  /* 0x00019600ff147b82 */ /* 0x000ee20000000800 */
[----:B------:R-:W-:Y:S01]  /*0bf0*/  IMAD R3, R3, R7, R0 ;  /* 0x0000000703037224 */ /* 0x000fe200078e0200 */
[----:B--2---:R-:W-:-:S03]  /*0c00*/  ISETP.NE.U32.AND P1, PT, R22, RZ, PT ;  /* 0x000000ff1600720c */ /* 0x004fc60003f25070 */
[----:B------:R-:W-:Y:S01]  /*0c10*/  IMAD.IADD R3, R5, 0x1, R3 ;  /* 0x0000000105037824 */ /* 0x000fe200078e0203 */
[----:B------:R-:W-:Y:S01]  /*0c20*/  ISETP.NE.AND.EX P1, PT, R23, RZ, PT, P1 ;  /* 0x000000ff1700720c */ /* 0x000fe20003f25310 */
[----:B------:R-:W-:Y:S01]  /*0c30*/  IMAD.MOV.U32 R5, RZ, RZ, -0x1 ;  /* 0xffffffffff057424 */ /* 0x000fe200078e00ff */
[----:B------:R-:W2:Y:S02]  /*0c40*/  LDC R18, c[0x0][0x600] ;  /* 0x00018000ff127b82 */ /* 0x000ea40000000800 */
[-CC-:B-1----:R-:W-:Y:S02]  /*0c50*/  SHF.R.U64 R8, R4, R12.reuse, R3.reuse ;  /* 0x0000000c04087219 */ /* 0x182fe40000001203 */
[----:B------:R-:W-:-:S04]  /*0c60*/  SHF.R.U32.HI R3, RZ, R12, R3 ;  /* 0x0000000cff037219 */ /* 0x000fc80000011603 */
[----:B------:R-:W1:Y:S01]  /*0c70*/  LDC R11, c[0x0][0x648] ;  /* 0x00019200ff0b7b82 */ /* 0x000e620000000800 */
[-CC-:B0-----:R-:W-:Y:S02]  /*0c80*/  SHF.R.U64 R19, R8, R16.reuse, R3.reuse ;  /* 0x0000001008137219 */ /* 0x181fe40000001203 */
[----:B------:R-:W-:-:S05]  /*0c90*/  SHF.R.U32.HI R3, RZ, R16, R3 ;  /* 0x00000010ff037219 */ /* 0x000fca0000011603 */
[----:B------:R-:W0:Y:S01]  /*0ca0*/  LDC R15, c[0x0][0x638] ;  /* 0x00018e00ff0f7b82 */ /* 0x000e220000000800 */
[-CC-:B---3--:R-:W-:Y:S02]  /*0cb0*/  SHF.R.U64 R12, R19, R20.reuse, R3.reuse ;  /* 0x00000014130c7219 */ /* 0x188fe40000001203 */
[-C--:B------:R-:W-:Y:S02]  /*0cc0*/  SHF.L.U32 R0, R5, R20.reuse, RZ ;  /* 0x0000001405007219 */ /* 0x080fe400000006ff */
[----:B------:R-:W-:Y:S01]  /*0cd0*/  SHF.R.U32.HI R3, RZ, R20, R3 ;  /* 0x00000014ff037219 */ /* 0x000fe20000011603 */
[----:B------:R-:W-:Y:S01]  /*0ce0*/  IMAD.MOV.U32 R2, RZ, RZ, R12 ;  /* 0x000000ffff027224 */ /* 0x000fe200078e000c */
[----:B------:R-:W-:Y:S01]  /*0cf0*/  LOP3.LUT R0, RZ, R0, RZ, 0x33, !PT ;  /* 0x00000000ff007212 */ /* 0x000fe200078e33ff */
[----:B------:R-:W3:Y:S01]  /*0d00*/  LDC R17, c[0x0][0x610] ;  /* 0x00018400ff117b82 */ /* 0x000ee20000000800 */
[----:B------:R-:W-:Y:S05]  /*0d10*/  @!P1 BRA `(.L_x_10) ;  /* 0x0000000000289947 */ /* 0x000fea0003800000 */
[----:B------:R-:W4:Y:S02]  /*0d20*/  LDC R7, c[0x0][0x64c] ;  /* 0x00019300ff077b82 */ /* 0x000f240000000800 */
[----:B----4-:R-:W-:-:S05]  /*0d30*/  IADD3 R7, P1, R12, R7, RZ ;  /* 0x000000070c077210 */ /* 0x010fca0007f3e0ff */
[----:B------:R-:W-:-:S04]  /*0d40*/  IMAD.X R9, RZ, RZ, R3, P1 ;  /* 0x000000ffff097224 */ /* 0x000fc800008e0603 */
[----:B------:R-:W-:-:S04]  /*0d50*/  IMAD.WIDE.U32 R2, R9, R22, RZ ;  /* 0x0000001609027225 */ /* 0x000fc800078e00ff */
[----:B------:R-:W-:-:S04]  /*0d60*/  IMAD.WIDE.U32 R4, P1, R7, R23, R2 ;  /* 0x0000001707047225 */ /* 0x000fc80007820002 */
[----:B------:R-:W-:-:S04]  /*0d70*/  IMAD.WIDE.U32 R2, R7, R22, RZ ;  /* 0x0000001607027225 */ /* 0x000fc800078e00ff */
[----:B------:R-:W-:Y:S01]  /*0d80*/  IMAD.X R7, RZ, RZ, RZ, P1 ;  /* 0x000000ffff077224 */ /* 0x000fe200008e06ff */
[----:B------:R-:W-:Y:S01]  /*0d90*/  IADD3 RZ, P1, R3, R4, RZ ;  /* 0x0000000403ff7210 */ /* 0x000fe20007f3e0ff */
[----:B------:R-:W-:-:S04]  /*0da0*/  IMAD.MOV.U32 R6, RZ, RZ, R5 ;  /* 0x000000ffff067224 */ /* 0x000fc800078e0005 */
[----:B------:R-:W-:-:S08]  /*0db0*/  IMAD.WIDE.U32.X R2, R9, R23, R6, P1 ;  /* 0x0000001709027225 */ /* 0x000fd000008e0406 */
.L_x_10:
[----:B-1----:R-:W-:Y:S01]  /*0dc0*/  SHF.R.U64 R4, R2, R11, R3 ;  /* 0x0000000b02047219 */ /* 0x002fe20000001203 */
[----:B--2---:R-:W-:Y:S01]  /*0dd0*/  VIADD R5, R18, 0xffffffff ;  /* 0xffffffff12057836 */ /* 0x004fe20000000000 */
[----:B------:R-:W-:Y:S02]  /*0de0*/  SHF.L.U32 R2, R13, R20, RZ ;  /* 0x000000140d027219 */ /* 0x000fe400000006ff */
[----:B------:R-:W-:Y:S01]  /*0df0*/  LOP3.LUT R3, R19, R0, RZ, 0xc0, !PT ;  /* 0x0000000013037212 */ /* 0x000fe200078ec0ff */
[----:B------:R-:W-:Y:S01]  /*0e00*/  IMAD.MOV R6, RZ, RZ, -R4 ;  /* 0x000000ffff067224 */ /* 0x000fe200078e0a04 */
[----:B------:R-:W-:Y:S02]  /*0e10*/  SEL R0, R10, R21, !P4 ;  /* 0x000000150a007207 */ /* 0x000fe40006000000 */
[----:B------:R-:W-:Y:S01]  /*0e20*/  LOP3.LUT R5, R8, R5, RZ, 0xc0, !PT ;  /* 0x0000000508057212 */ /* 0x000fe200078ec0ff */
[----:B------:R-:W-:Y:S02]  /*0e30*/  IMAD R7, R2, R4, R3 ;  /* 0x0000000402077224 */ /* 0x000fe400078e0203 */
[----:B0-----:R-:W-:-:S02]  /*0e40*/  IMAD R3, R6, R15, R12 ;  /* 0x0000000f06037224 */ /* 0x001fc400078e020c */
[----:B---3--:R-:W-:Y:S02]  /*0e50*/  IMAD R2, R7, R17, R0 ;  /* 0x0000001107027224 */ /* 0x008fe400078e0200 */
[----:B------:R-:W-:Y:S02]  /*0e60*/  IMAD R3, R3, R18, R5 ;  /* 0x0000001203037224 */ /* 0x000fe400078e0205 */
[----:B------:R-:W-:-:S03]  /*0e70*/  IMAD.MOV.U32 R0, RZ, RZ, 0x1 ;  /* 0x00000001ff007424 */ /* 0x000fc600078e00ff */
[----:B------:R-:W-:Y:S02]  /*0e80*/  SEL R4, R3, R2, !P4 ;  /* 0x0000000203047207 */ /* 0x000fe40006000000 */
[----:B------:R-:W-:-:S03]  /*0e90*/  SEL R2, R2, R3, !P4 ;  /* 0x0000000302027207 */ /* 0x000fc60006000000 */
[----:B------:R0:W-:Y:S04]  /*0ea0*/  STL [R1+0x45c], R4 ;  /* 0x00045c0401007387 */ /* 0x0001e80000100800 */
[----:B------:R0:W-:Y:S02]  /*0eb0*/  STL [R1+0x460], R2 ;  /* 0x0004600201007387 */ /* 0x0001e40000100800 */
.L_x_8:
[----:B------:R-:W-:-:S08]  /*0ec0*/  NOP ;  /* 0x0000000000007918 */ /* 0x000fd00000000000 */
[----:B------:R-:W2:Y:S02]  /*0ed0*/  USETMAXREG.TRY_ALLOC.CTAPOOL UP0, 0xf0 ;  /* 0x000000f0000079c8 */ /* 0x000ea40008000600 */
[----:B--2---:R-:W-:-:S13]  /*0ee0*/  PLOP3.LUT P1, PT, PT, PT, UP0, 0x80, 0x0 ;  /* 0x000000000000781c */ /* 0x004fda0003f2f008 */
[----:B------:R-:W-:Y:S05]  /*0ef0*/  @!P1 BRA `(.L_x_8) ;  /* 0xfffffffc00f09947 */ /* 0x000fea000383ffff */
[----:B------:R-:W-:Y:S01]  /*0f00*/  ULDC.64 UR4, c[0x0][0x598] ;  /* 0x0001660000047ab9 */ /* 0x000fe20000000a00 */
[----:B------:R-:W-:Y:S01]  /*0f10*/  ULDC.64 UR14, c[0x0][0x208] ;  /* 0x00008200000e7ab9 */ /* 0x000fe20000000a00 */
[----:B------:R-:W-:-:S04]  /*0f20*/  ISETP.NE.U32.AND P1, PT, RZ, UR4, PT ;  /* 0x00000004ff007c0c */ /* 0x000fc8000bf25070 */
[----:B------:R-:W-:-:S13]  /*0f30*/  ISETP.NE.AND.EX P1, PT, RZ, UR5, PT, P1 ;  /* 0x00000005ff007c0c */ /* 0x000fda000bf25310 */
[----:B------:R-:W-:Y:S05]  /*0f40*/  @!P1 BRA `(.L_x_11) ;  /* 0x0000000000209947 */ /* 0x000fea0003800000 */
[----:B0-----:R-:W0:Y:S02]  /*0f50*/  LDC.64 R2, c[0x0][0x598] ;  /* 0x00016600ff027b82 */ /* 0x001e240000000a00 */
[----:B0-----:R-:W2:Y:S02]  /*0f60*/  LDG.E.64 R2, desc[UR14][R2.64] ;  /* 0x0000000e02027981 */ /* 0x001ea4000c1e1b00 */
[----:B--2---:R-:W-:-:S04]  /*0f70*/  ISETP.NE.U32.AND P1, PT, R2, RZ, PT ;  /* 0x000000ff0200720c */ /* 0x004fc80003f25070 */
[----:B------:R-:W-:-:S13]  /*0f80*/  ISETP.NE.AND.EX P1, PT, R3, RZ, PT, P1 ;  /* 0x000000ff0300720c */ /* 0x000fda0003f25310 */
[----:B------:R-:W-:Y:S05]  /*0f90*/  @!P1 BRA `(.L_x_11) ;  /* 0x00000000000c9947 */ /* 0x000fea0003800000 */
[----:B------:R-:W2:Y:S02]  /*0fa0*/  LD.E R2, desc[UR14][R2.64] ;  /* 0x0000000e02027980 */ /* 0x000ea4000c101900 */
[----:B--2---:R-:W-:Y:S01]  /*0fb0*/  R2UR UR20, R2 ;  /* 0x00000000021472ca */ /* 0x004fe200000e0000 */
[----:B------:R-:W-:-:S14]  /*0fc0*/  BRA `(.L_x_12) ;  /* 0x0000000000247947 */ /* 0x000fdc0003800000 */
.L_x_11:
[----:B------:R-:W-:Y:S02]  /*0fd0*/  ULDC.64 UR4, c[0x0][0x588] ;  /* 0x0001620000047ab9 */ /* 0x000fe40000000a00 */
[----:B------:R-:W-:-:S04]  /*0fe0*/  ISETP.NE.U32.AND P1, PT, RZ, UR4, PT ;  /* 0x00000004ff007c0c */ /* 0x000fc8000bf25070 */
[----:B------:R-:W-:-:S13]  /*0ff0*/  ISETP.NE.AND.EX P1, PT, RZ, UR5, PT, P1 ;  /* 0x00000005ff007c0c */ /* 0x000fda000bf25310 */
[----:B------:R-:W-:Y:S05]  /*1000*/  @!P1 BRA `(.L_x_13) ;  /* 0x0000000000109947 */ /* 0x000fea0003800000 */
[----:B0-----:R-:W0:Y:S02]  /*1010*/  LDC.64 R2, c[0x0][0x588] ;  /* 0x00016200ff027b82 */ /* 0x001e240000000a00 */
[----:B0-----:R-:W2:Y:S02]  /*1020*/  LDG.E R2, desc[UR14][R2.64] ;  /* 0x0000000e02027981 */ /* 0x001ea4000c1e1900 */
[----:B--2---:R-:W-:Y:S01]  /*1030*/  R2UR UR20, R2 ;  /* 0x00000000021472ca */ /* 0x004fe200000e0000 */
[----:B------:R-:W-:-:S14]  /*1040*/  BRA `(.L_x_12) ;  /* 0x0000000000047947 */ /* 0x000fdc0003800000 */
.L_x_13:
[----:B------:R-:W-:-:S05]  /*1050*/  ULDC UR20, c[0x0][0x580] ;  /* 0x0001600000147ab9 */ /* 0x000fca0000000800 */
.L_x_12:
[----:B------:R-:W-:Y:S02]  /*1060*/  ULDC.64 UR4, c[0x0][0x5a0] ;  /* 0x0001680000047ab9 */ /* 0x000fe40000000a00 */
        /* <DEDUP_REMOVED lines=11> */
.L_x_14:
        /* <DEDUP_REMOVED lines=8> */
.L_x_16:
[----:B------:R-:W-:-:S05]  /*11a0*/  ULDC UR21, c[0x0][0x584] ;  /* 0x0001610000157ab9 */ /* 0x000fca0000000800 */
.L_x_15:
[----:B------:R-:W-:-:S13]  /*11b0*/  LOP3.LUT P1, RZ, R0, 0xff, RZ, 0xc0, !PT ;  /* 0x000000ff00ff7812 */ /* 0x000fda000782c0ff */
[----:B------:R-:W-:Y:S05]  /*11c0*/  @!P1 EXIT ;  /* 0x000000000000994d */ /* 0x000fea0003800000 */
[----:B------:R-:W-:Y:S01]  /*11d0*/  ULDC UR4, c[0x0][0x28c] ;  /* 0x0000a30000047ab9 */ /* 0x000fe20000000800 */
[----:B------:R-:W-:Y:S02]  /*11e0*/  ULOP3.LUT UR22, UR13, 0x1, URZ, 0xfc, !UPT ;  /* 0x000000010d167892 */ /* 0x000fe4000f8efc3f */
[----:B------:R-:W-:-:S04]  /*11f0*/  UIADD3 UR4, UR4, 0x7f, URZ ;  /* 0x0000007f04047890 */ /* 0x000fc8000fffe03f */
[----:B------:R-:W-:-:S04]  /*1200*/  USHF.R.S32.HI UR5, URZ, 0x1f, UR4 ;  /* 0x0000001f3f057899 */ /* 0x000fc80008011404 */
[----:B------:R-:W-:-:S03]  /*1210*/  ULEA.HI UR5, UR5, UR4, URZ, 0x7 ;  /* 0x0000000405057291 */ /* 0x000fc6000f8f383f */
[----:B------:R-:W-:Y:S01]  /*1220*/  UMOV UR4, URZ ;  /* 0x0000003f00047c82 */ /* 0x000fe20008000000 */
[----:B------:R-:W-:-:S03]  /*1230*/  USHF.R.S32.HI UR10, URZ, 0x7, UR5 ;  /* 0x000000073f0a7899 */ /* 0x000fc60008011405 */
[----:B------:R-:W-:-:S09]  /*1240*/  UMOV UR5, URZ ;  /* 0x0000003f00057c82 */ /* 0x000fd20008000000 */
.L_x_555:
[----:B------:R-:W-:Y:S01]  /*1250*/  STL [R1+0x44c], RZ ;  /* 0x00044cff01007387 */ /* 0x000fe20000100800 */
[----:B--2---:R-:W2:Y:S01]  /*1260*/  S2UR UR18, SR_CgaCtaId ;  /* 0x00000000001279c3 */ /* 0x004ea20000008800 */
[----:B------:R-:W-:Y:S01]  /*1270*/  UMOV UR17, 0x400 ;  /* 0x0000040000117882 */ /* 0x000fe20000000000 */
[----:B------:R-:W-:Y:S01]  /*1280*/  UMOV UR6, URZ ;  /* 0x0000003f00067c82 */ /* 0x000fe20008000000 */
[----:B------:R-:W-:Y:S01]  /*1290*/  STL [R1+0x448], RZ ;  /* 0x000448ff01007387 */ /* 0x000fe20000100800 */
[----:B------:R-:W-:Y:S01]  /*12a0*/  UMOV UR7, URZ ;  /* 0x0000003f00077c82 */ /* 0x000fe20008000000 */
[----:B------:R-:W-:Y:S01]  /*12b0*/  UMOV UR8, URZ ;  /* 0x0000003f00087c82 */ /* 0x000fe20008000000 */
[----:B------:R-:W-:Y:S01]  /*12c0*/  UMOV UR23, UR5 ;  /* 0x0000000500177c82 */ /* 0x000fe20008000000 */
[----:B------:R-:W-:Y:S01]  /*12d0*/  STL [R1+0x444], RZ ;  /* 0x000444ff01007387 */ /* 0x000fe20000100800 */
[----:B0-----:R-:W0:Y:S01]  /*12e0*/  LDC R2, c[0x0][0x28c] ;  /* 0x0000a300ff027b82 */ /* 0x001e220000000800 */
[----:B------:R-:W-:Y:S01]  /*12f0*/  UMOV UR24, UR4 ;  /* 0x0000000400187c82 */ /* 0x000fe20008000000 */
[----:B------:R-:W-:Y:S01]  /*1300*/  CS2R R236, SRZ ;  /* 0x0000000000ec7805 */ /* 0x000fe2000001ff00 */
[----:B------:R-:W-:Y:S01]  /*1310*/  STL [R1+0x440], RZ ;  /* 0x000440ff01007387 */ /* 0x000fe20000100800 */
[----:B------:R-:W-:-:S02]  /*1320*/  CS2R R234, SRZ ;  /* 0x0000000000ea7805 */ /* 0x000fc4000001ff00 */
[----:B------:R-:W-:Y:S02]  /*1330*/  CS2R R232, SRZ ;  /* 0x0000000000e87805 */ /* 0x000fe4000001ff00 */
[----:B------:R-:W-:Y:S01]  /*1340*/  CS2R R230, SRZ ;  /* 0x0000000000e67805 */ /* 0x000fe2000001ff00 */
[----:B------:R-:W-:Y:S01]  /*1350*/  STL [R1+0x43c], RZ ;  /* 0x00043cff01007387 */ /* 0x000fe20000100800 */
[----:B------:R-:W-:Y:S02]  /*1360*/  CS2R R228, SRZ ;  /* 0x0000000000e47805 */ /* 0x000fe4000001ff00 */
[----:B------:R-:W-:Y:S02]  /*1370*/  CS2R R226, SRZ ;  /* 0x0000000000e27805 */ /* 0x000fe4000001ff00 */
        /* <DEDUP_REMOVED lines=14> */
[----:B0-----:R-:W-:Y:S02]  /*1460*/  ISETP.GE.AND P1, PT, R2, 0x1, PT ;  /* 0x000000010200780c */ /* 0x001fe40003f26270 */
        /* <DEDUP_REMOVED lines=41> */
[----:B-1----:R-:W-:Y:S01]  /*1700*/  CS2R R14, SRZ ;  /* 0x00000000000e7805 */ /* 0x002fe2000001ff00 */
        /* <DEDUP_REMOVED lines=93> */
[----:B------:R-:W-:-:S03]  /*1ce0*/  CS2R R150, SRZ ;  /* 0x0000000000967805 */ /* 0x000fc6000001ff00 */
[----:B------:R-:W-:Y:S04]  /*1cf0*/  STL [R1+0x3a0], RZ ;  /* 0x0003a0ff01007387 */ /* 0x000fe80000100800 */
        /* <DEDUP_REMOVED lines=104> */
[----:B------:R-:W-:Y:S04]  /*2380*/  STL [R1], RZ ;  /* 0x000000ff01007387 */ /* 0x000fe80000100800 */
        /* <DEDUP_REMOVED lines=39> */
[----:B------:R-:W-:Y:S01]  /*2600*/  STL [R1+0xa0], RZ ;  /* 0x0000a0ff01007387 */ /* 0x000fe20000100800 */
[----:B------:R-:W0:Y:S03]  /*2610*/  S2R R0, SR_TID.X ;  /* 0x0000000000007919 */ /* 0x000e260000002100 */
        /* <DEDUP_REMOVED lines=8> */
[----:B0-----:R-:W-:-:S03]  /*26a0*/  LOP3.LUT R0, R0, 0x80, RZ, 0xc0, !PT ;  /* 0x0000008000007812 */ /* 0x001fc600078ec0ff */
[----:B------:R-:W-:Y:S01]  /*26b0*/  STL [R1+0xc4], RZ ;  /* 0x0000c4ff01007387 */ /* 0x000fe20000100800 */
[----:B------:R-:W-:-:S03]  /*26c0*/  SHF.R.U32.HI R0, RZ, 0x7, R0 ;  /* 0x00000007ff007819 */ /* 0x000fc60000011600 */
        /* <DEDUP_REMOVED lines=33> */
[----:B------:R-:W0:Y:S04]  /*28e0*/  SHFL.IDX PT, R0, R0, RZ, 0x1f ;  /* 0x00001fff00007589 */ /* 0x000e2800000e0000 */
[----:B------:R1:W-:Y:S04]  /*28f0*/  STL [R1+0x14c], RZ ;  /* 0x00014cff01007387 */ /* 0x0003e80000100800 */
[----:B------:R1:W-:Y:S04]  /*2900*/  STL [R1+0x150], RZ ;  /* 0x000150ff01007387 */ /* 0x0003e80000100800 */
[----:B------:R1:W-:Y:S04]  /*2910*/  STL [R1+0x154], RZ ;  /* 0x000154ff01007387 */ /* 0x0003e80000100800 */
[----:B------:R1:W-:Y:S04]  /*2920*/  STL [R1+0x158], RZ ;  /* 0x000158ff01007387 */ /* 0x0003e80000100800 */
[----:B------:R1:W-:Y:S04]  /*2930*/  STL [R1+0x15c], RZ ;  /* 0x00015cff01007387 */ /* 0x0003e80000100800 */
[----:B------:R1:W-:Y:S01]  /*2940*/  STL [R1+0x160], RZ ;  /* 0x000160ff01007387 */ /* 0x0003e20000100800 */
[----:B0-----:R-:W-:-:S03]  /*2950*/  R2UR UR11, R0 ;  /* 0x00000000000b72ca */ /* 0x001fc600000e0000 */
[----:B------:R1:W-:Y:S04]  /*2960*/  STL [R1+0x164], RZ ;  /* 0x000164ff01007387 */ /* 0x0003e80000100800 */
[----:B------:R1:W-:Y:S04]  /*2970*/  STL [R1+0x168], RZ ;  /* 0x000168ff01007387 */ /* 0x0003e80000100800 */
[----:B------:R1:W-:Y:S02]  /*2980*/  STL [R1+0x16c], RZ ;  /* 0x00016cff01007387 */ /* 0x0003e40000100800 */
[----:B------:R-:W-:-:S02]  /*2990*/  ULEA.HI UR12, UR11, UR11, URZ, 0x1 ;  /* 0x0000000b0b0c7291 */ /* 0x000fc4000f8f083f */
[----:B------:R1:W-:Y:S02]  /*29a0*/  STL [R1+0x170], RZ ;  /* 0x000170ff01007387 */ /* 0x0003e40000100800 */
[----:B------:R-:W-:Y:S02]  /*29b0*/  ULOP3.LUT UR16, UR12, 0x7fffe, URZ, 0xc0, !UPT ;  /* 0x0007fffe0c107892 */ /* 0x000fe4000f8ec03f */
[----:B------:R1:W-:Y:S01]  /*29c0*/  STL [R1+0x174], RZ ;  /* 0x000174ff01007387 */ /* 0x0003e20000100800 */
[----:B--2---:R-:W-:Y:S02]  /*29d0*/  ULEA UR12, UR18, UR17, 0x18 ;  /* 0x00000011120c7291 */ /* 0x004fe4000f8ec03f */
[----:B------:R-:W-:Y:S01]  /*29e0*/  UIADD3 UR16, UR11, -UR16, URZ ;  /* 0x800000100b107290 */ /* 0x000fe2000fffe03f */
[----:B------:R1:W-:Y:S03]  /*29f0*/  STL [R1+0x178], RZ ;  /* 0x000178ff01007387 */ /* 0x0003e60000100800 */
[----:B------:R-:W-:Y:S01]  /*2a00*/  ULEA UR16, UR16, UR12, 0xd ;  /* 0x0000000c10107291 */ /* 0x000fe2000f8e683f */
[----:B------:R1:W-:Y:S03]  /*2a10*/  STL [R1+0x17c], RZ ;  /* 0x00017cff01007387 */ /* 0x0003e60000100800 */
[----:B------:R-:W-:Y:S01]  /*2a20*/  UIADD3 UR16, UR16, 0x100, URZ ;  /* 0x0000010010107890 */ /* 0x000fe2000fffe03f */
[----:B------:R1:W-:Y:S03]  /*2a30*/  STL [R1+0x180], RZ ;  /* 0x000180ff01007387 */ /* 0x0003e60000100800 */
[----:B------:R-:W-:Y:S01]  /*2a40*/  USHF.R.U32.HI UR11, URZ, 0x4, UR16 ;  /* 0x000000043f0b7899 */ /* 0x000fe20008011610 */
[----:B------:R1:W-:Y:S03]  /*2a50*/  STL [R1+0x184], RZ ;  /* 0x000184ff01007387 */ /* 0x0003e60000100800 */
[----:B------:R-:W-:Y:S01]  /*2a60*/  ULOP3.LUT UR11, UR11, 0x3fff, URZ, 0xc0, !UPT ;  /* 0x00003fff0b0b7892 */ /* 0x000fe2000f8ec03f */
[----:B------:R1:W-:Y:S04]  /*2a70*/  STL [R1+0x188], RZ ;  /* 0x000188ff01007387 */ /* 0x0003e80000100800 */
        /* <DEDUP_REMOVED lines=28> */
[----:B------:R1:W-:Y:S01]  /*2c40*/  STL [R1+0x1fc], RZ ;  /* 0x0001fcff01007387 */ /* 0x0003e20000100800 */
[----:B------:R-:W-:Y:S05]  /*2c50*/  @!P1 BRA `(.L_x_17) ;  /* 0x0000006000a89947 */ /* 0x000fea0003800000 */
[----:B------:R-:W-:-:S06]  /*2c60*/  UISETP.NE.AND UP0, UPT, UR22, 0x3, UPT ;  /* 0x000000031600788c */ /* 0x000fcc000bf05270 */
[----:B------:R-:W-:-:S13]  /*2c70*/  PLOP3.LUT P2, PT, PT, PT, UP0, 0x80, 0x0 ;  /* 0x000000000000781c */ /* 0x000fda0003f4f008 */
[----:B------:R-:W-:Y:S05]  /*2c80*/  @!P2 BRA `(.L_x_18) ;  /* 0x000000000004a947 */ /* 0x000fea0003800000 */
[----:B------:R-:W-:Y:S01]  /*2c90*/  BPT.TRAP 0x1 ;  /* 0x000000040000795c */ /* 0x000fe20000300000 */
.L_x_18:
[----:B------:R-:W-:Y:S01]  /*2ca0*/  ULEA UR6, UR5, UR12, 0x3 ;  /* 0x0000000c05067291 */ /* 0x000fe2000f8e183f */
[----:B------:R-:W-:-:S05]  /*2cb0*/  IMAD.U32 R0, RZ, RZ, UR4 ;  /* 0x00000004ff007e24 */ /* 0x000fca000f8e00ff */
[----:B------:R-:W-:-:S04]  /*2cc0*/  SHF.L.U32 R0, R0, 0x1f, RZ ;  /* 0x0000001f00007819 */ /* 0x000fc800000006ff */
[----:B------:R0:W2:Y:S01]  /*2cd0*/  SYNCS.PHASECHK.TRANS64.TRYWAIT P1, [UR6], R0 ;  /* 0x00000000ff0075a7 */ /* 0x0000a20008020146 */
[----:B------:R-:W-:Y:S05]  /*2ce0*/  @!P2 BRA `(.L_x_19) ;  /* 0x000000000004a947 */ /* 0x000fea0003800000 */
[----:B------:R-:W-:Y:S01]  /*2cf0*/  BPT.TRAP 0x1 ;  /* 0x000000040000795c */ /* 0x000fe20000300000 */
.L_x_19:
[----:B--2---:R-:W-:Y:S05]  /*2d00*/  @P1 BRA `(.L_x_20) ;  /* 0x0000000000081947 */ /* 0x004fea0003800000 */
[----:B------:R-:W2:Y:S02]  /*2d10*/  SYNCS.PHASECHK.TRANS64.TRYWAIT P1, [UR6], R0 ;  /* 0x00000000ff0075a7 */ /* 0x000ea40008020146 */
[----:B--2---:R-:W-:Y:S05]  /*2d20*/  @!P1 BRA `(.L_x_21) ;  /* 0x0000026c00589947 */ /* 0x004fea0003800000 */
.L_x_20:
[----:B------:R-:W-:Y:S01]  /*2d30*/  UIADD3 UR6, UR12, 0x18100, URZ ;  /* 0x000181000c067890 */ /* 0x000fe2000fffe03f */
[----:B------:R-:W-:Y:S01]  /*2d40*/  WARPGROUP.ARRIVE ;  /* 0x00000000000079c5 */ /* 0x000fe20000000000 */
[----:B------:R-:W-:Y:S02]  /*2d50*/  ULOP3.LUT UR7, UR11, 0x10000, URZ, 0xfc, !UPT ;  /* 0x000100000b077892 */ /* 0x000fe4000f8efc3f */
[----:B------:R-:W-:Y:S02]  /*2d60*/  USHF.R.U32.HI UR6, URZ, 0x4, UR6 ;  /* 0x000000043f067899 */ /* 0x000fe40008011606 */
[----:B------:R-:W-:Y:S02]  /*2d70*/  ULEA UR7, UR5, UR7, 0xb ;  /* 0x0000000705077291 */ /* 0x000fe4000f8e583f */
[----:B------:R-:W-:Y:S01]  /*2d80*/  ULOP3.LUT UR6, UR6, 0x3fff, URZ, 0xc0, !UPT ;  /* 0x00003fff06067892 */ /* 0x000fe2000f8ec03f */
[----:B------:R-:W-:Y:S01]  /*2d90*/  UMOV UR17, 0x40000040 ;  /* 0x4000004000117882 */ /* 0x000fe20000000000 */
[----:B------:R-:W-:-:S02]  /*2da0*/  UMOV UR19, 0x40000040 ;  /* 0x4000004000137882 */ /* 0x000fc40000000000 */
[----:B------:R-:W-:Y:S01]  /*2db0*/  ULOP3.LUT UR6, UR6, 0x10000, URZ, 0xfc, !UPT ;  /* 0x0001000006067892 */ /* 0x000fe2000f8efc3f */
[----:B------:R-:W-:-:S03]  /*2dc0*/  UMOV UR16, UR7 ;  /* 0x0000000700107c82 */ /* 0x000fc60008000000 */
[----:B------:R-:W-:-:S07]  /*2dd0*/  ULEA UR8, UR5, UR6, 0xb ;  /* 0x0000000605087291 */ /* 0x000fce000f8e583f */
[----:B------:R-:W-:Y:S02]  /*2de0*/  UMOV UR18, UR8 ;  /* 0x0000000800127c82 */ /* 0x000fe40008000000 */
[----:B------:R-:W-:Y:S01]  /*2df0*/  QGMMA.64x256x32.F32.E5M2.E5M2 R24, gdesc[UR16], RZ, !UPT, gsb0 ;  /* 0x03e00000101879f3 */ /* 0x000fe2000c0038ff */
[----:B------:R-:W-:Y:S01]  /*2e00*/  UIADD3 UR16, UR7, 0x400, URZ ;  /* 0x0000040007107890 */ /* 0x000fe2000fffe03f */
[----:B------:R-:W-:Y:S01]  /*2e10*/  UMOV UR17, 0x40000040 ;  /* 0x4000004000117882 */ /* 0x000fe20000000000 */
[----:B------:R-:W-:Y:S02]  /*2e20*/  WARPGROUP.DEPBAR.LE gsb0, 0x0 ;  /* 0x00008000000079c5 */ /* 0x000fe40000010000 */
[----:B------:R-:W-:Y:S04]  /*2e30*/  STL.64 [R1], R24 ;  /* 0x0000001801007387 */ /* 0x000fe80000100a00 */
[----:B------:R-:W-:Y:S04]  /*2e40*/  STL.64 [R1+0x8], R26 ;  /* 0x0000081a01007387 */ /* 0x000fe80000100a00 */
        /* <DEDUP_REMOVED lines=61> */
[----:B------:R3:W-:Y:S02]  /*3220*/  STL.64 [R1+0x1f8], R150 ;  /* 0x0001f89601007387 */ /* 0x0007e40000100a00 */
[----:B---3--:R-:W-:-:S06]  /*3230*/  WARPGROUP.ARRIVE ;  /* 0x00000000000079c5 */ /* 0x008fcc0000000000 */
[----:B------:R-:W-:Y:S03]  /*3240*/  QGMMA.64x256x32.F32.E5M2.E5M2 R24, gdesc[UR16], RZ, !UPT, gsb0 ;  /* 0x03e00000101879f3 */ /* 0x000fe6000c0038ff */
[----:B------:R-:W-:Y:S02]  /*3250*/  WARPGROUP.DEPBAR.LE gsb0, 0x0 ;  /* 0x00008000000079c5 */ /* 0x000fe40000010000 */
        /* <DEDUP_REMOVED lines=63> */
[----:B------:R3:W-:Y:S04]  /*3650*/  STL.64 [R1+0x5d0], R24 ;  /* 0x0005d01801007387 */ /* 0x0007e80000100a00 */
[----:B---3--:R-:W3:Y:S04]  /*3660*/  LDL.LU.64 R24, [R1] ;  /* 0x0000000001187983 */ /* 0x008ee80000300a00 */
[----:B------:R-:W3:Y:S04]  /*3670*/  LDL.LU.64 R26, [R1+0x8] ;  /* 0x00000800011a7983 */ /* 0x000ee80000300a00 */
        /* <DEDUP_REMOVED lines=61> */
[----:B------:R-:W3:Y:S01]  /*3a50*/  LDL.LU.64 R150, [R1+0x1f8] ;  /* 0x0001f80001967983 */ /* 0x000ee20000300a00 */
[----:B------:R-:W-:-:S02]  /*3a60*/  UIADD3 UR16, UR7, 0x2, URZ ;  /* 0x0000000207107890 */ /* 0x000fc4000fffe03f */
[----:B------:R-:W-:Y:S01]  /*3a70*/  UIADD3 UR18, UR8, 0x2, URZ ;  /* 0x0000000208127890 */ /* 0x000fe2000fffe03f */
[----:B------:R-:W-:Y:S01]  /*3a80*/  UMOV UR17, 0x40000040 ;  /* 0x4000004000117882 */ /* 0x000fe20000000000 */
[----:B------:R-:W-:Y:S01]  /*3a90*/  UMOV UR19, 0x40000040 ;  /* 0x4000004000137882 */ /* 0x000fe20000000000 */
[----:B---3--:R-:W-:-:S06]  /*3aa0*/  WARPGROUP.ARRIVE ;  /* 0x00000000000079c5 */ /* 0x008fcc0000000000 */
[----:B------:R-:W-:Y:S03]  /*3ab0*/  QGMMA.64x256x32.F32.E5M2.E5M2 R24, gdesc[UR16], R24, gsb0 ;  /* 0x03e00000101879f3 */ /* 0x000fe60008003818 */
[----:B------:R-:W-:Y:S02]  /*3ac0*/  WARPGROUP.DEPBAR.LE gsb0, 0x0 ;  /* 0x00008000000079c5 */ /* 0x000fe40000010000 */
[----:B------:R-:W-:Y:S01]  /*3ad0*/  STL.64 [R1], R24 ;  /* 0x0000001801007387 */ /* 0x000fe20000100a00 */
[----:B------:R-:W-:Y:S02]  /*3ae0*/  IMAD.MOV.U32 R2, RZ, RZ, R150 ;  /* 0x000000ffff027224 */ /* 0x000fe400078e0096 */
[----:B0-2---:R-:W-:Y:S01]  /*3af0*/  IMAD.MOV.U32 R0, RZ, RZ, R151 ;  /* 0x000000ffff007224 */ /* 0x005fe200078e0097 */
[----:B------:R-:W-:Y:S01]  /*3b00*/  STL.64 [R1+0x8], R26 ;  /* 0x0000081a01007387 */ /* 0x000fe20000100a00 */
[----:B------:R-:W-:-:S02]  /*3b10*/  IMAD.MOV.U32 R4, RZ, RZ, R148 ;  /* 0x000000ffff047224 */ /* 0x000fc400078e0094 */
[----:B------:R-:W-:Y:S01]  /*3b20*/  IMAD.MOV.U32 R3, RZ, RZ, R149 ;  /* 0x000000ffff037224 */ /* 0x000fe200078e0095 */
[----:B------:R-:W-:Y:S01]  /*3b30*/  STL.64 [R1+0x10], R28 ;  /* 0x0000101c01007387 */ /* 0x000fe20000100a00 */
[----:B------:R-:W-:Y:S02]  /*3b40*/  IMAD.MOV.U32 R6, RZ, RZ, R146 ;  /* 0x000000ffff067224 */ /* 0x000fe400078e0092 */
[----:B------:R-:W-:Y:S01]  /*3b50*/  IMAD.MOV.U32 R5, RZ, RZ, R147 ;  /* 0x000000ffff057224 */ /* 0x000fe200078e0093 */
[----:B------:R-:W-:Y:S01]  /*3b60*/  STL.64 [R1+0x18], R30 ;  /* 0x0000181e01007387 */ /* 0x000fe20000100a00 */
[----:B------:R-:W-:Y:S02]  /*3b70*/  IMAD.MOV.U32 R8, RZ, RZ, R144 ;  /* 0x000000ffff087224 */ /* 0x000fe400078e0090 */
[----:B------:R-:W-:Y:S01]  /*3b80*/  IMAD.MOV.U32 R7, RZ, RZ, R145 ;  /* 0x000000ffff077224 */ /* 0x000fe200078e0091 */
        /* <DEDUP_REMOVED lines=18> */
[----:B------:R0:W-:Y:S01]  /*3cb0*/  STL [R1+0x50], R44 ;  /* 0x0000502c01007387 */ /* 0x0001e20000100800 */
[----:B------:R-:W-:-:S02]  /*3cc0*/  IMAD.MOV.U32 R22, RZ, RZ, R130 ;  /* 0x000000ffff167224 */ /* 0x000fc400078e0082 */
[----:B------:R-:W-:Y:S01]  /*3cd0*/  IMAD.MOV.U32 R21, RZ, RZ, R131 ;  /* 0x000000ffff157224 */ /* 0x000fe200078e0083 */
[----:B------:R-:W2:Y:S01]  /*3ce0*/  LDL.LU.64 R150, [R1+0x7c8] ;  /* 0x0007c80001967983 */ /* 0x000ea20000300a00 */
[----:B------:R-:W-:Y:S02]  /*3cf0*/  IMAD.MOV.U32 R212, RZ, RZ, R128 ;  /* 0x000000ffffd47224 */ /* 0x000fe400078e0080 */
[----:B------:R-:W-:Y:S01]  /*3d00*/  IMAD.MOV.U32 R23, RZ, RZ, R129 ;  /* 0x000000ffff177224 */ /* 0x000fe200078e0081 */
[----:B------:R-:W2:Y:S01]  /*3d10*/  LDL.LU.64 R148, [R1+0x7c0] ;  /* 0x0007c00001947983 */ /* 0x000ea20000300a00 */
[----:B------:R-:W-:Y:S02]  /*3d20*/  IMAD.MOV.U32 R210, RZ, RZ, R126 ;  /* 0x000000ffffd27224 */ /* 0x000fe400078e007e */
[----:B------:R-:W-:Y:S01]  /*3d30*/  IMAD.MOV.U32 R211, RZ, RZ, R127 ;  /* 0x000000ffffd37224 */ /* 0x000fe200078e007f */
[----:B------:R-:W2:Y:S01]  /*3d40*/  LDL.LU.64 R146, [R1+0x7b8] ;  /* 0x0007b80001927983 */ /* 0x000ea20000300a00 */
        /* <DEDUP_REMOVED lines=120> */
[----:B------:R-:W-:-:S03]  /*44d0*/  IMAD.MOV.U32 R235, RZ, RZ, R45 ;  /* 0x000000ffffeb7224 */ /* 0x000fc600078e002d */
[----:B------:R-:W2:Y:S04]  /*44e0*/  LDL.LU.64 R64, [R1+0x670] ;  /* 0x0006700001407983 */ /* 0x000ea80000300a00 */
        /* <DEDUP_REMOVED lines=9> */
[----:B0-----:R-:W2:Y:S04]  /*4580*/  LDL.LU.64 R44, [R1+0x620] ;  /* 0x00062000012c7983 */ /* 0x001ea80000300a00 */
        /* <DEDUP_REMOVED lines=9> */
[----:B------:R-:W2:Y:S01]  /*4620*/  LDL.LU.64 R24, [R1+0x5d0] ;  /* 0x0005d00001187983 */ /* 0x000ea20000300a00 */
[----:B------:R-:W-:Y:S01]  /*4630*/  UIADD3 UR16, UR7, 0x402, URZ ;  /* 0x0000040207107890 */ /* 0x000fe2000fffe03f */
[----:B------:R-:W-:Y:S01]  /*4640*/  UMOV UR17, 0x40000040 ;  /* 0x4000004000117882 */ /* 0x000fe20000000000 */
[----:B--2---:R-:W-:-:S07]  /*4650*/  WARPGROUP.ARRIVE ;  /* 0x00000000000079c5 */ /* 0x004fce0000000000 */
[----:B------:R-:W-:Y:S03]  /*4660*/  QGMMA.64x256x32.F32.E5M2.E5M2 R24, gdesc[UR16], R24, gsb0 ;  /* 0x03e00000101879f3 */ /* 0x000fe60008003818 */
        /* <DEDUP_REMOVED lines=23> */
[----:B0-----:R-:W2:Y:S04]  /*47e0*/  LDL.LU R108, [R1] ;  /* 0x00000000016c7983 */ /* 0x001ea80000300800 */
[----:B------:R-:W2:Y:S04]  /*47f0*/  LDL.LU R109, [R1+0x4] ;  /* 0x00000400016d7983 */ /* 0x000ea80000300800 */
        /* <DEDUP_REMOVED lines=18> */
[----:B------:R-:W2:Y:S01]  /*4920*/  LDL.LU R128, [R1+0x50] ;  /* 0x0000500001807983 */ /* 0x000ea20000300800 */
[----:B------:R-:W-:-:S02]  /*4930*/  IMAD.MOV.U32 R129, RZ, RZ, R235 ;  /* 0x000000ffff817224 */ /* 0x000fc400078e00eb */
[----:B------:R-:W-:Y:S02]  /*4940*/  IMAD.MOV.U32 R130, RZ, RZ, R234 ;  /* 0x000000ffff827224 */ /* 0x000fe400078e00ea */
[----:B------:R-:W-:Y:S02]  /*4950*/  IMAD.MOV.U32 R131, RZ, RZ, R233 ;  /* 0x000000ffff837224 */ /* 0x000fe400078e00e9 */
[----:B------:R-:W-:Y:S02]  /*4960*/  IMAD.MOV.U32 R132, RZ, RZ, R232 ;  /* 0x000000ffff847224 */ /* 0x000fe400078e00e8 */
[----:B------:R-:W-:Y:S02]  /*4970*/  IMAD.MOV.U32 R133, RZ, RZ, R231 ;  /* 0x000000ffff857224 */ /* 0x000fe400078e00e7 */
[----:B------:R-:W-:Y:S02]  /*4980*/  IMAD.MOV.U32 R134, RZ, RZ, R230 ;  /* 0x000000ffff867224 */ /* 0x000fe400078e00e6 */
        /* <DEDUP_REMOVED lines=39> */
[----:B------:R-:W-:Y:S01]  /*4c00*/  IMAD.MOV.U32 R235, RZ, RZ, R0 ;  /* 0x000000ffffeb7224 */ /* 0x000fe200078e0000 */
[----:B------:R-:W-:Y:S02]  /*4c10*/  UIADD3 UR16, UR7, 0x4, URZ ;  /* 0x0000000407107890 */ /* 0x000fe4000fffe03f */
[----:B------:R-:W-:Y:S01]  /*4c20*/  UIADD3 UR18, UR8, 0x4, URZ ;  /* 0x0000000408127890 */ /* 0x000fe2000fffe03f */
[----:B------:R-:W-:Y:S01]  /*4c30*/  UMOV UR17, 0x40000040 ;  /* 0x4000004000117882 */ /* 0x000fe20000000000 */
[----:B------:R-:W-:Y:S01]  /*4c40*/  UMOV UR19, 0x40000040 ;  /* 0x4000004000137882 */ /* 0x000fe20000000000 */
[----:B--2---:R-:W-:-:S06]  /*4c50*/  WARPGROUP.ARRIVE ;  /* 0x00000000000079c5 */ /* 0x004fcc0000000000 */
[----:B------:R-:W-:Y:S03]  /*4c60*/  QGMMA.64x256x32.F32.E5M2.E5M2 R108, gdesc[UR16], R108, gsb0 ;  /* 0x03e00000106c79f3 */ /* 0x000fe6000800386c */
        /* <DEDUP_REMOVED lines=183> */
[----:B0-----:R-:W2:Y:S04]  /*57e0*/  LDL.LU.64 R108, [R1] ;  /* 0x00000000016c7983 */ /* 0x001ea80000300a00 */
        /* <DEDUP_REMOVED lines=63> */
[----:B------:R-:W-:-:S02]  /*5be0*/  UIADD3 UR16, UR7, 0x6, URZ ;  /* 0x0000000607107890 */ /* 0x000fc4000fffe03f */
[----:B------:R-:W-:Y:S01]  /*5bf0*/  UIADD3 UR18, UR8, 0x6, URZ ;  /* 0x0000000608127890 */ /* 0x000fe2000fffe03f */
[----:B------:R-:W-:Y:S01]  /*5c00*/  UMOV UR17, 0x40000040 ;  /* 0x4000004000117882 */ /* 0x000fe20000000000 */
[----:B------:R-:W-:Y:S01]  /*5c10*/  UMOV UR19, 0x40000040 ;  /* 0x4000004000137882 */ /* 0x000fe20000000000 */
        /* <DEDUP_REMOVED lines=93> */
[----:B0-----:R-:W3:Y:S04]  /*61f0*/  LDL.LU.64 R150, [R1+0x518] ;  /* 0x0005180001967983 */ /* 0x001ee80000300a00 */
        /* <DEDUP_REMOVED lines=21> */
[----:B------:R-:W-:Y:S01]  /*6350*/  UIADD3 UR16, UR7, 0x406, URZ ;  /* 0x0000040607107890 */ /* 0x000fe2000fffe03f */
[----:B------:R-:W-:-:S02]  /*6360*/  UMOV UR17, 0x40000040 ;  /* 0x4000004000117882 */ /* 0x000fc40000000000 */
[----:B------:R0:W-:Y:S01]  /*6370*/  STL [R1+0x2d0], RZ ;  /* 0x0002d0ff01007387 */ /* 0x0001e20000100800 */
[----:B------:R-:W-:-:S03]  /*6380*/  ULDC UR7, c[0x0][0x50c] ;  /* 0x0001430000077ab9 */ /* 0x000fc60000000800 */
        /* <DEDUP_REMOVED lines=37> */
[----:B---3--:R-:W-:-:S06]  /*65e0*/  WARPGROUP.ARRIVE ;  /* 0x00000000000079c5 */ /* 0x008fcc0000000000 */
[----:B------:R-:W-:Y:S01]  /*65f0*/  QGMMA.64x256x32.F32.E5M2.E5M2 R24, gdesc[UR16], R24, gsb0 ;  /* 0x03e00000101879f3 */ /* 0x000fe20008003818 */
[----:B------:R0:W-:Y:S04]  /*6600*/  STL [R1+0x238], RZ ;  /* 0x000238ff01007387 */ /* 0x0001e80000100800 */
[----:B------:R0:W-:Y:S04]  /*6610*/  STL [R1+0x234], RZ ;  /* 0x000234ff01007387 */ /* 0x0001e80000100800 */
[----:B------:R0:W-:Y:S04]  /*6620*/  STL [R1+0x230], RZ ;  /* 0x000230ff01007387 */ /* 0x0001e80000100800 */
[----:B------:R0:W-:Y:S04]  /*6630*/  STL [R1+0x22c], RZ ;  /* 0x00022cff01007387 */ /* 0x0001e80000100800 */
[----:B------:R0:W-:Y:S04]  /*6640*/  STL [R1+0x228], RZ ;  /* 0x000228ff01007387 */ /* 0x0001e80000100800 */
[----:B------:R0:W-:Y:S01]  /*6650*/  STL [R1+0x224], RZ ;  /* 0x000224ff01007387 */ /* 0x0001e20000100800 */
[----:B------:R-:W-:-:S03]  /*6660*/  UISETP.NE.AND UP0, UPT, UR7, 0x4, UPT ;  /* 0x000000040700788c */ /* 0x000fc6000bf05270 */
[----:B------:R0:W-:Y:S04]  /*6670*/  STL [R1+0x220], RZ ;  /* 0x000220ff01007387 */ /* 0x0001e80000100800 */
[----:B------:R0:W-:Y:S04]  /*6680*/  STL [R1+0x21c], RZ ;  /* 0x00021cff01007387 */ /* 0x0001e80000100800 */
[----:B------:R0:W-:Y:S04]  /*6690*/  STL [R1+0x218], RZ ;  /* 0x000218ff01007387 */ /* 0x0001e80000100800 */
[----:B------:R0:W-:Y:S01]  /*66a0*/  STL [R1+0x214], RZ ;  /* 0x000214ff01007387 */ /* 0x0001e20000100800 */
[----:B------:R-:W-:-:S03]  /*66b0*/  USEL UR7, URZ, 0x1, UP0 ;  /* 0x000000013f077887 */ /* 0x000fc60008000000 */
[----:B------:R0:W-:Y:S04]  /*66c0*/  STL [R1+0x210], RZ ;  /* 0x000210ff01007387 */ /* 0x0001e80000100800 */
[----:B------:R0:W-:Y:S04]  /*66d0*/  STL [R1+0x20c], RZ ;  /* 0x00020cff01007387 */ /* 0x0001e80000100800 */
[----:B------:R0:W-:Y:S04]  /*66e0*/  STL [R1+0x208], RZ ;  /* 0x000208ff01007387 */ /* 0x0001e80000100800 */
[----:B------:R0:W-:Y:S04]  /*66f0*/  STL [R1+0x204], RZ ;  /* 0x000204ff01007387 */ /* 0x0001e80000100800 */
[----:B------:R0:W-:Y:S01]  /*6700*/  STL [R1+0x200], RZ ;  /* 0x000200ff01007387 */ /* 0x0001e20000100800 */
[----:B------:R-:W-:Y:S01]  /*6710*/  ISETP.NE.AND P1, PT, RZ, UR7, PT ;  /* 0x00000007ff007c0c */ /* 0x000fe2000bf25270 */
[----:B------:R-:W-:Y:S01]  /*6720*/  UMOV UR6, 0x4 ;  /* 0x0000000400067882 */ /* 0x000fe20000000000 */
[----:B------:R-:W-:Y:S01]  /*6730*/  IMAD.MOV.U32 R0, RZ, RZ, R235 ;  /* 0x000000ffff007224 */ /* 0x000fe200078e00eb */
[----:B------:R-:W-:-:S02]  /*6740*/  CS2R R236, SRZ ;  /* 0x0000000000ec7805 */ /* 0x000fc4000001ff00 */
[----:B--2---:R-:W-:Y:S02]  /*6750*/  CS2R R234, SRZ ;  /* 0x0000000000ea7805 */ /* 0x004fe4000001ff00 */
[----:B------:R-:W-:Y:S02]  /*6760*/  CS2R R232, SRZ ;  /* 0x0000000000e87805 */ /* 0x000fe4000001ff00 */
[----:B------:R-:W-:Y:S02]  /*6770*/  CS2R R230, SRZ ;  /* 0x0000000000e67805 */ /* 0x000fe4000001ff00 */
[----:B------:R-:W-:Y:S02]  /*6780*/  CS2R R228, SRZ ;  /* 0x0000000000e47805 */ /* 0x000fe4000001ff00 */
[----:B------:R-:W-:Y:S02]  /*6790*/  CS2R R226, SRZ ;  /* 0x0000000000e27805 */ /* 0x000fe4000001ff00 */
[----:B------:R-:W-:-:S02]  /*67a0*/  CS2R R224, SRZ ;  /* 0x0000000000e07805 */ /* 0x000fc4000001ff00 */
[----:B------:R-:W-:Y:S02]  /*67b0*/  CS2R R222, SRZ ;  /* 0x0000000000de7805 */ /* 0x000fe4000001ff00 */
        /* <DEDUP_REMOVED lines=45> */
[----:B------:R-:W-:Y:S01]  /*6a90*/  CS2R R2, SRZ ;  /* 0x0000000000027805 */ /* 0x000fe2000001ff00 */
[----:B------:R-:W-:Y:S02]  /*6aa0*/  WARPGROUP.DEPBAR.LE gsb0, 0x0 ;  /* 0x00008000000079c5 */ /* 0x000fe40000010000 */
[----:B0-----:R-:W-:Y:S05]  /*6ab0*/  @!P1 BRA `(.L_x_22) ;  /* 0x0000002000f89947 */ /* 0x001fea0003800000 */
[----:B------:R-:W2:Y:S04]  /*6ac0*/  LDL R2, [R1] ;  /* 0x0000000001027983 */ /* 0x000ea80000100800 */
[----:B------:R-:W3:Y:S04]  /*6ad0*/  LDL R3, [R1+0x4] ;  /* 0x0000040001037983 */ /* 0x000ee80000100800 */
[----:B------:R-:W4:Y:S04]  /*6ae0*/  LDL R4, [R1+0x8] ;  /* 0x0000080001047983 */ /* 0x000f280000100800 */
[----:B------:R-:W5:Y:S04]  /*6af0*/  LDL R5, [R1+0xc] ;  /* 0x00000c0001057983 */ /* 0x000f680000100800 */
        /* <DEDUP_REMOVED lines=102> */
[----:B------:R0:W-:Y:S04]  /*7160*/  STL [R1+0x4bc], R131 ;  /* 0x0004bc8301007387 */ /* 0x0001e80000100800 */
[----:B0-----:R-:W5:Y:S04]  /*7170*/  LDL R131, [R1+0x1a8] ;  /* 0x0001a80001837983 */ /* 0x001f680000100800 */
        /* <DEDUP_REMOVED lines=39> */
[----:B0-----:R-:W5:Y:S01]  /*73f0*/  LDL R151, [R1+0x1f8] ;  /* 0x0001f80001977983 */ /* 0x001f620000100800 */
[----:B------:R-:W-:-:S01]  /*7400*/  FADD R0, RZ, R0 ;  /* 0x00000000ff007221 */ /* 0x000fc20000000000 */
[----:B--2---:R-:W-:Y:S01]  /*7410*/  FADD R2, RZ, R2 ;  /* 0x00000002ff027221 */ /* 0x004fe20000000000 */
[----:B---3--:R-:W-:-:S01]  /*7420*/  FADD R3, RZ, R3 ;  /* 0x00000003ff037221 */ /* 0x008fc20000000000 */
[----:B----4-:R-:W-:Y:S01]  /*7430*/  FADD R4, RZ, R4 ;  /* 0x00000004ff047221 */ /* 0x010fe20000000000 */
[----:B-----5:R-:W-:-:S01]  /*7440*/  FADD R5, RZ, R5 ;  /* 0x00000005ff057221 */ /* 0x020fc20000000000 */
[----:B------:R-:W-:Y:S01]  /*7450*/  FADD R6, RZ, R6 ;  /* 0x00000006ff067221 */ /* 0x000fe20000000000 */
[----:B------:R-:W-:-:S01]  /*7460*/  FADD R7, RZ, R7 ;  /* 0x00000007ff077221 */ /* 0x000fc20000000000 */
        /* <DEDUP_REMOVED lines=14> */
[----:B------:R-:W2:Y:S01]  /*7550*/  LDL.LU R131, [R1+0x4bc] ;  /* 0x0004bc0001837983 */ /* 0x000ea20000300800 */
        /* <DEDUP_REMOVED lines=13> */
[----:B------:R-:W3:Y:S01]  /*7630*/  LDL.LU R132, [R1+0x4b8] ;  /* 0x0004b80001847983 */ /* 0x000ee20000300800 */
        /* <DEDUP_REMOVED lines=16> */
[----:B------:R0:W-:Y:S01]  /*7740*/  STL [R1+0x200], R133 ;  /* 0x0002008501007387 */ /* 0x0001e20000100800 */
        /* <DEDUP_REMOVED lines=9> */
[----:B0-----:R-:W4:Y:S01]  /*77e0*/  LDL.LU R133, [R1+0x4b4] ;  /* 0x0004b40001857983 */ /* 0x001f220000300800 */
[----:B------:R-:W-:-:S01]  /*77f0*/  FADD R184, RZ, R184 ;  /* 0x000000b8ffb87221 */ /* 0x000fc20000000000 */
[----:B------:R-:W-:Y:S01]  /*7800*/  FADD R185, RZ, R185 ;  /* 0x000000b9ffb97221 */ /* 0x000fe20000000000 */
[----:B------:R-:W-:-:S01]  /*7810*/  FADD R186, RZ, R186 ;  /* 0x000000baffba7221 */ /* 0x000fc20000000000 */
        /* <DEDUP_REMOVED lines=10> */
[----:B0-----:R-:W5:Y:S01]  /*78c0*/  LDL.LU R134, [R1+0x4b0] ;  /* 0x0004b00001867983 */ /* 0x001f620000300800 */
        /* <DEDUP_REMOVED lines=52> */
[----:B0-----:R-:W5:Y:S04]  /*7c10*/  LDL.LU R138, [R1+0x4a0] ;  /* 0x0004a000018a7983 */ /* 0x001f680000300800 */
[----:B------:R0:W-:Y:S01]  /*7c20*/  STL [R1+0x218], R139 ;  /* 0x0002188b01007387 */ /* 0x0001e20000100800 */
[----:B------:R-:W-:-:S03]  /*7c30*/  FADD R140, RZ, R140 ;  /* 0x0000008cff8c7221 */ /* 0x000fc60000000000 */
        /* <DEDUP_REMOVED lines=34> */
[----:B------:R0:W-:Y:S04]  /*7e60*/  STL [R1+0x248], R151 ;  /* 0x0002489701007387 */ /* 0x0001e80000100800 */
[----:B0-----:R-:W5:Y:S04]  /*7e70*/  LDL.LU R151, [R1+0x46c] ;  /* 0x00046c0001977983 */ /* 0x001f680000300800 */
[----:B------:R0:W-:Y:S02]  /*7e80*/  STL [R1+0x24c], R0 ;  /* 0x00024c0001007387 */ /* 0x0001e40000100800 */
[----:B0-----:R-:W-:-:S05]  /*7e90*/  FADD R0, RZ, R24 ;  /* 0x00000018ff007221 */ /* 0x001fca0000000000 */
        /* <DEDUP_REMOVED lines=213> */
[----:B--2---:R-:W-:-:S05]  /*8bf0*/  FADD R0, RZ, R131 ;  /* 0x00000083ff007221 */ /* 0x004fca0000000000 */
[----:B------:R3:W-:Y:S02]  /*8c00*/  STL [R1+0x3fc], R0 ;  /* 0x0003fc0001007387 */ /* 0x0007e40000100800 */
[----:B---3--:R-:W-:-:S05]  /*8c10*/  FADD R0, RZ, R132 ;  /* 0x00000084ff007221 */ /* 0x008fca0000000000 */
[----:B------:R4:W-:Y:S02]  /*8c20*/  STL [R1+0x400], R0 ;  /* 0x0004000001007387 */ /* 0x0009e40000100800 */
[----:B----4-:R-:W-:-:S05]  /*8c30*/  FADD R0, RZ, R133 ;  /* 0x00000085ff007221 */ /* 0x010fca0000000000 */
[----:B------:R5:W-:Y:S02]  /*8c40*/  STL [R1+0x404], R0 ;  /* 0x0004040001007387 */ /* 0x000be40000100800 */
[----:B-----5:R-:W-:-:S05]  /*8c50*/  FADD R0, RZ, R134 ;  /* 0x00000086ff007221 */ /* 0x020fca0000000000 */
        /* <DEDUP_REMOVED lines=34> */
[----:B------:R0:W-:Y:S01]  /*8e80*/  STL [R1+0x44c], R0 ;  /* 0x00044c0001007387 */ /* 0x0001e20000100800 */
[----:B------:R-:W-:-:S05]  /*8e90*/  UMOV UR6, URZ ;  /* 0x0000003f00067c82 */ /* 0x000fca0008000000 */
.L_x_22:
[----:B------:R-:W-:Y:S01]  /*8ea0*/  UIADD3 UR23, UR5, 0x1, URZ ;  /* 0x0000000105177890 */ /* 0x000fe2000fffe03f */
[----:B------:R-:W-:-:S03]  /*8eb0*/  UMOV UR8, 0x1 ;  /* 0x0000000100087882 */ /* 0x000fc60000000000 */
[----:B------:R-:W-:-:S04]  /*8ec0*/  UISETP.NE.AND UP0, UPT, UR23, 0x3, UPT ;  /* 0x000000031700788c */ /* 0x000fc8000bf05270 */
[----:B------:R-:W-:Y:S02]  /*8ed0*/  USEL UR24, URZ, 0x1, UP0 ;  /* 0x000000013f187887 */ /* 0x000fe40008000000 */
[----:B------:R-:W-:Y:S02]  /*8ee0*/  USEL UR23, UR23, URZ, UP0 ;  /* 0x0000003f17177287 */ /* 0x000fe40008000000 */
[----:B------:R-:W-:-:S12]  /*8ef0*/  ULOP3.LUT UR24, UR4, UR24, URZ, 0x3c, !UPT ;  /* 0x0000001804187292 */ /* 0x000fd8000f8e3c3f */
.L_x_17:
[----:B------:R-:W-:-:S04]  /*8f00*/  UISETP.LT.AND UP0, UPT, UR10, 0x1, UPT ;  /* 0x000000010a00788c */ /* 0x000fc8000bf01270 */
[----:B------:R-:W-:-:S04]  /*8f10*/  USEL UR16, UR10, 0x1, UP0 ;  /* 0x000000010a107887 */ /* 0x000fc80008000000 */
[----:B------:R-:W-:-:S04]  /*8f20*/  UIADD3 UR26, UR10, -UR16, URZ ;  /* 0x800000100a1a7290 */ /* 0x000fc8000fffe03f */
[----:B------:R-:W-:-:S06]  /*8f30*/  UISETP.GE.AND UP0, UPT, UR26, 0x1, UPT ;  /* 0x000000011a00788c */ /* 0x000fcc000bf06270 */
[----:B------:R-:W-:-:S13]  /*8f40*/  PLOP3.LUT P1, PT, PT, PT, UP0, 0x80, 0x0 ;  /* 0x000000000000781c */ /* 0x000fda0003f2f008 */
[----:B------:R-:W-:Y:S05]  /*8f50*/  @!P1 BRA `(.L_x_23) ;  /* 0x0000008800949947 */ /* 0x000fea0003800000 */
[----:B------:R-:W-:Y:S01]  /*8f60*/  UMOV UR25, UR5 ;  /* 0x0000000500197c82 */ /* 0x000fe20008000000 */
[----:B------:R-:W-:-:S05]  /*8f70*/  ULDC UR27, c[0x0][0x50c] ;  /* 0x00014300001b7ab9 */ /* 0x000fca0000000800 */
.L_x_31:
[----:B------:R-:W-:-:S06]  /*8f80*/  UISETP.NE.AND UP0, UPT, UR22, 0x3, UPT ;  /* 0x000000031600788c */ /* 0x000fcc000bf05270 */
[----:B------:R-:W-:-:S13]  /*8f90*/  PLOP3.LUT P2, PT, PT, PT, UP0, 0x80, 0x0 ;  /* 0x000000000000781c */ /* 0x000fda0003f4f008 */
[----:B-----5:R-:W-:Y:S05]  /*8fa0*/  @!P2 BRA `(.L_x_24) ;  /* 0x000000000004a947 */ /* 0x020fea0003800000 */
[----:B------:R-:W-:Y:S01]  /*8fb0*/  BPT.TRAP 0x1 ;  /* 0x000000040000795c */ /* 0x000fe20000300000 */
.L_x_24:
[----:B------:R-:W2:Y:S01]  /*8fc0*/  S2UR UR16, SR_CgaCtaId ;  /* 0x00000000001079c3 */ /* 0x000ea20000008800 */
[----:B------:R-:W-:Y:S01]  /*8fd0*/  UMOV UR12, 0x400 ;  /* 0x00000400000c7882 */ /* 0x000fe20000000000 */
[----:B0-----:R-:W-:-:S05]  /*8fe0*/  IMAD.U32 R0, RZ, RZ, UR24 ;  /* 0x00000018ff007e24 */ /* 0x001fca000f8e00ff */
[----:B------:R-:W-:Y:S01]  /*8ff0*/  SHF.L.U32 R0, R0, 0x1f, RZ ;  /* 0x0000001f00007819 */ /* 0x000fe200000006ff */
[----:B--2---:R-:W-:-:S04]  /*9000*/  ULEA UR12, UR16, UR12, 0x18 ;  /* 0x0000000c100c7291 */ /* 0x004fc8000f8ec03f */
[----:B------:R-:W-:-:S09]  /*9010*/  ULEA UR16, UR23, UR12, 0x3 ;  /* 0x0000000c17107291 */ /* 0x000fd2000f8e183f */
[----:B------:R0:W2:Y:S01]  /*9020*/  SYNCS.PHASECHK.TRANS64.TRYWAIT P1, [UR16], R0 ;  /* 0x00000000ff0075a7 */ /* 0x0000a20008020150 */
[----:B------:R-:W-:Y:S05]  /*9030*/  @!P2 BRA `(.L_x_25) ;  /* 0x000000000004a947 */ /* 0x000fea0003800000 */
[----:B------:R-:W-:Y:S01]  /*9040*/  BPT.TRAP 0x1 ;  /* 0x000000040000795c */ /* 0x000fe20000300000 */
.L_x_25:
[----:B--2---:R-:W-:Y:S05]  /*9050*/  @P1 BRA `(.L_x_26) ;  /* 0x0000000000081947 */ /* 0x004fea0003800000 */
[----:B------:R-:W2:Y:S02]  /*9060*/  SYNCS.PHASECHK.TRANS64.TRYWAIT P1, [UR16], R0 ;  /* 0x00000000ff0075a7 */ /* 0x000ea40008020150 */
[----:B--2---:R-:W-:Y:S05]  /*9070*/  @!P1 BRA `(.L_x_27) ;  /* 0x00000208009c9947 */ /* 0x004fea0003800000 */
.L_x_26:
        /* <DEDUP_REMOVED lines=64> */
[----:B--2---:R-:W2:Y:S04]  /*9480*/  LDL.LU.64 R108, [R1] ;  /* 0x00000000016c7983 */ /* 0x004ea80000300a00 */
        /* <DEDUP_REMOVED lines=64> */
[----:B------:R-:W-:Y:S01]  /*9890*/  UISETP.NE.AND UP0, UPT, UR7, URZ, UPT ;  /* 0x0000003f0700728c */ /* 0x000fe2000bf05270 */
[----:B------:R-:W-:Y:S01]  /*98a0*/  STL [R1+0x8c4], R23 ;  /* 0x0008c41701007387 */ /* 0x000fe20000100800 */
[----:B------:R-:W-:Y:S02]  /*98b0*/  USHF.R.U32.HI UR16, URZ, 0x4, UR16 ;  /* 0x000000043f107899 */ /* 0x000fe40008011610 */
[----:B------:R-:W-:Y:S01]  /*98c0*/  USEL UR8, UR8, URZ, !UP0 ;  /* 0x0000003f08087287 */ /* 0x000fe2000c000000 */
[----:B------:R-:W-:Y:S01]  /*98d0*/  STL [R1+0x8c0], R22 ;  /* 0x0008c01601007387 */ /* 0x000fe20000100800 */
[----:B------:R-:W-:Y:S02]  /*98e0*/  ULOP3.LUT UR16, UR16, 0x3fff, URZ, 0xc0, !UPT ;  /* 0x00003fff10107892 */ /* 0x000fe4000f8ec03f */
[----:B------:R-:W-:Y:S01]  /*98f0*/  UISETP.NE.U32.AND UP0, UPT, UR8, URZ, UPT ;  /* 0x0000003f0800728c */ /* 0x000fe2000bf05070 */
[----:B------:R-:W-:Y:S01]  /*9900*/  STL [R1+0x8bc], R21 ;  /* 0x0008bc1501007387 */ /* 0x000fe20000100800 */
[----:B------:R-:W-:-:S02]  /*9910*/  ULOP3.LUT UR7, UR11, 0x10000, URZ, 0xfc, !UPT ;  /* 0x000100000b077892 */ /* 0x000fc4000f8efc3f */
[----:B------:R-:W-:Y:S01]  /*9920*/  ULOP3.LUT UR8, UR16, 0x10000, URZ, 0xfc, !UPT ;  /* 0x0001000010087892 */ /* 0x000fe2000f8efc3f */
[----:B------:R-:W-:Y:S01]  /*9930*/  STL [R1+0x8b8], R20 ;  /* 0x0008b81401007387 */ /* 0x000fe20000100800 */
[----:B------:R-:W-:Y:S02]  /*9940*/  ULEA UR7, UR23, UR7, 0xb ;  /* 0x0000000717077291 */ /* 0x000fe4000f8e583f */
[----:B------:R-:W-:Y:S01]  /*9950*/  ULEA UR8, UR23, UR8, 0xb ;  /* 0x0000000817087291 */ /* 0x000fe2000f8e583f */
[----:B------:R-:W-:Y:S01]  /*9960*/  STL [R1+0x8b4], R19 ;  /* 0x0008b41301007387 */ /* 0x000fe20000100800 */
[----:B------:R-:W-:Y:S01]  /*9970*/  UMOV UR17, 0x40000040 ;  /* 0x4000004000117882 */ /* 0x000fe20000000000 */
[----:B------:R-:W-:Y:S02]  /*9980*/  UMOV UR19, 0x40000040 ;  /* 0x4000004000137882 */ /* 0x000fe40000000000 */
[----:B------:R-:W-:Y:S01]  /*9990*/  UMOV UR16, UR7 ;  /* 0x0000000700107c82 */ /* 0x000fe20008000000 */
[----:B------:R-:W-:Y:S01]  /*99a0*/  STL [R1+0x8b0], R18 ;  /* 0x0008b01201007387 */ /* 0x000fe20000100800 */
[----:B------:R-:W-:-:S03]  /*99b0*/  UMOV UR18, UR8 ;  /* 0x0000000800127c82 */ /* 0x000fc60008000000 */
[----:B------:R-:W-:Y:S04]  /*99c0*/  STL [R1+0x8ac], R17 ;  /* 0x0008ac1101007387 */ /* 0x000fe80000100800 */
        /* <DEDUP_REMOVED lines=14> */
[----:B-----5:R-:W-:Y:S01]  /*9ab0*/  STL [R1+0x870], R2 ;  /* 0x0008700201007387 */ /* 0x020fe20000100800 */
[----:B--2---:R-:W-:-:S06]  /*9ac0*/  WARPGROUP.ARRIVE ;  /* 0x00000000000079c5 */ /* 0x004fcc0000000000 */
[----:B------:R-:W-:Y:S03]  /*9ad0*/  QGMMA.64x256x32.F32.E5M2.E5M2 R108, gdesc[UR16], R108, UP0, gsb0 ;  /* 0x03e00000106c79f3 */ /* 0x000fe6000b80386c */
        /* <DEDUP_REMOVED lines=65> */
[----:B--2---:R-:W2:Y:S04]  /*9ef0*/  LDL.LU.64 R234, [R1+0xcc0] ;  /* 0x000cc00001ea7983 */ /* 0x004ea80000300a00 */
[----:B------:R-:W3:Y:S04]  /*9f00*/  LDL.LU.64 R232, [R1+0xcb8] ;  /* 0x000cb80001e87983 */ /* 0x000ee80000300a00 */
[----:B------:R-:W4:Y:S04]  /*9f10*/  LDL.LU.64 R230, [R1+0xcb0] ;  /* 0x000cb00001e67983 */ /* 0x000f280000300a00 */
        /* <DEDUP_REMOVED lines=60> */
[----:B------:R-:W4:Y:S01]  /*a2e0*/  LDL.LU.64 R108, [R1+0xac8] ;  /* 0x000ac800016c7983 */ /* 0x000f220000300a00 */
[----:B------:R-:W-:Y:S01]  /*a2f0*/  UIADD3 UR16, UR7, 0x400, URZ ;  /* 0x0000040007107890 */ /* 0x000fe2000fffe03f */
[----:B------:R-:W-:-:S02]  /*a300*/  UMOV UR17, 0x40000040 ;  /* 0x4000004000117882 */ /* 0x000fc40000000000 */
[----:B--2---:R-:W-:Y:S04]  /*a310*/  STL.64 [R1+0xac0], R234 ;  /* 0x000ac0ea01007387 */ /* 0x004fe80000100a00 */
[----:B---3--:R-:W-:Y:S04]  /*a320*/  STL.64 [R1+0xab8], R232 ;  /* 0x000ab8e801007387 */ /* 0x008fe80000100a00 */
[----:B----4-:R-:W-:Y:S04]  /*a330*/  STL.64 [R1+0xab0], R230 ;  /* 0x000ab0e601007387 */ /* 0x010fe80000100a00 */
        /* <DEDUP_REMOVED lines=38> */
[----:B------:R-:W-:Y:S01]  /*a5a0*/  STL.64 [R1+0x978], R152 ;  /* 0x0009789801007387 */ /* 0x000fe20000100a00 */
[----:B------:R-:W-:-:S06]  /*a5b0*/  WARPGROUP.ARRIVE ;  /* 0x00000000000079c5 */ /* 0x000fcc0000000000 */
[----:B------:R-:W-:Y:S03]  /*a5c0*/  QGMMA.64x256x32.F32.E5M2.E5M2 R24, gdesc[UR16], R24, UP0, gsb0 ;  /* 0x03e00000101879f3 */ /* 0x000fe6000b803818 */
        /* <DEDUP_REMOVED lines=91> */
[----:B--2---:R-:W-:-:S06]  /*ab80*/  WARPGROUP.ARRIVE ;  /* 0x00000000000079c5 */ /* 0x004fcc0000000000 */
[----:B------:R-:W-:Y:S03]  /*ab90*/  QGMMA.64x256x32.F32.E5M2.E5M2 R108, gdesc[UR16], R108, gsb0 ;  /* 0x03e00000106c79f3 */ /* 0x000fe6000800386c */
[----:B------:R-:W-:Y:S02]  /*aba0*/  WARPGROUP.DEPBAR.LE gsb0, 0x0 ;  /* 0x00008000000079c5 */ /* 0x000fe40000010000 */
[----:B------:R-:W-:Y:S01]  /*abb0*/  STL.64 [R1], R108 ;  /* 0x0000006c01007387 */ /* 0x000fe20000100a00 */
[----:B------:R-:W-:Y:S02]  /*abc0*/  IMAD.MOV.U32 R2, RZ, RZ, R234 ;  /* 0x000000ffff027224 */ /* 0x000fe400078e00ea */
[----:B0-----:R-:W-:Y:S01]  /*abd0*/  IMAD.MOV.U32 R0, RZ, RZ, R235 ;  /* 0x000000ffff007224 */ /* 0x001fe200078e00eb */
        /* <DEDUP_REMOVED lines=31> */
[----:B------:R-:W-:-:S03]  /*add0*/  IMAD.MOV.U32 R23, RZ, RZ, R213 ;  /* 0x000000ffff177224 */ /* 0x000fc600078e00d5 */
        /* <DEDUP_REMOVED lines=40> */
[----:B------:R0:W-:Y:S04]  /*b060*/  STL [R1+0x1a0], R212 ;  /* 0x0001a0d401007387 */ /* 0x0001e80000100800 */
[----:B------:R-:W2:Y:S04]  /*b070*/  LDL.LU.64 R234, [R1+0xac0] ;  /* 0x000ac00001ea7983 */ /* 0x000ea80000300a00 */
        /* <DEDUP_REMOVED lines=10> */
[----:B0-----:R-:W4:Y:S04]  /*b120*/  LDL.LU.64 R212, [R1+0xa68] ;  /* 0x000a680001d47983 */ /* 0x001f280000300a00 */
        /* <DEDUP_REMOVED lines=248> */
[----:B------:R-:W-:Y:S01]  /*c0b0*/  IMAD.MOV.U32 R235, RZ, RZ, R0 ;  /* 0x000000ffffeb7224 */ /* 0x000fe200078e0000 */
[----:B------:R-:W-:Y:S01]  /*c0c0*/  UIADD3 UR16, UR7, 0x4, URZ ;  /* 0x0000000407107890 */ /* 0x000fe2000fffe03f */
[----:B------:R0:W5:Y:S01]  /*c0d0*/  LDL.LU R23, [R1+0x8c4] ;  /* 0x0008c40001177983 */ /* 0x0001620000300800 */
[----:B------:R-:W-:Y:S01]  /*c0e0*/  UIADD3 UR18, UR8, 0x4, URZ ;  /* 0x0000000408127890 */ /* 0x000fe2000fffe03f */
[----:B------:R-:W-:Y:S01]  /*c0f0*/  UMOV UR17, 0x40000040 ;  /* 0x4000004000117882 */ /* 0x000fe20000000000 */
[----:B------:R-:W-:Y:S01]  /*c100*/  UMOV UR19, 0x40000040 ;  /* 0x4000004000137882 */ /* 0x000fe20000000000 */
[----:B------:R0:W5:Y:S04]  /*c110*/  LDL.LU R22, [R1+0x8c0] ;  /* 0x0008c00001167983 */ /* 0x0001680000300800 */
        /* <DEDUP_REMOVED lines=19> */
[----:B------:R0:W5:Y:S01]  /*c250*/  LDL.LU R2, [R1+0x870] ;  /* 0x0008700001027983 */ /* 0x0001620000300800 */
        /* <DEDUP_REMOVED lines=336> */
[----:B--2---:R0:W5:Y:S04]  /*d760*/  LDL.LU.64 R234, [R1+0x668] ;  /* 0x0006680001ea7983 */ /* 0x0041680000300a00 */
[----:B------:R0:W5:Y:S04]  /*d770*/  LDL.LU.64 R232, [R1+0x660] ;  /* 0x0006600001e87983 */ /* 0x0001680000300a00 */
        /* <DEDUP_REMOVED lines=64> */
[----:B------:R-:W-:-:S04]  /*db80*/  UIADD3 UR6, UR6, 0x4, URZ ;  /* 0x0000000406067890 */ /* 0x000fc8000fffe03f */
[----:B------:R-:W-:-:S04]  /*db90*/  UISETP.NE.AND UP0, UPT, UR6, UR27, UPT ;  /* 0x0000001b0600728c */ /* 0x000fc8000bf05270 */
[----:B------:R-:W-:-:S06]  /*dba0*/  USEL UR7, URZ, 0x1, UP0 ;  /* 0x000000013f077887 */ /* 0x000fcc0008000000 */
[----:B------:R-:W-:Y:S01]  /*dbb0*/  ISETP.NE.AND P1, PT, RZ, UR7, PT ;  /* 0x00000007ff007c0c */ /* 0x000fe2000bf25270 */
[----:B--2---:R-:W-:-:S06]  /*dbc0*/  WARPGROUP.ARRIVE ;  /* 0x00000000000079c5 */ /* 0x004fcc0000000000 */
[----:B------:R-:W-:Y:S03]  /*dbd0*/  QGMMA.64x256x32.F32.E5M2.E5M2 R24, gdesc[UR16], R24, gsb0 ;  /* 0x03e00000101879f3 */ /* 0x000fe60008003818 */
[----:B------:R-:W-:-:S03]  /*dbe0*/  WARPGROUP.DEPBAR.LE gsb0, 0x0 ;  /* 0x00008000000079c5 */ /* 0x000fc60000010000 */
[----:B0-----:R-:W-:Y:S05]  /*dbf0*/  @!P1 BRA `(.L_x_28) ;  /* 0x0000003800fc9947 */ /* 0x001fea0003800000 */
[----:B-----5:R0:W-:Y:S04]  /*dc00*/  STL [R1+0x694], R225 ;  /* 0x000694e101007387 */ /* 0x0201e80000100800 */
[----:B------:R2:W-:Y:S01]  /*dc10*/  STL [R1+0x690], R226 ;  /* 0x000690e201007387 */ /* 0x0005e20000100800 */
[----:B0-----:R-:W-:-:S03]  /*dc20*/  IMAD.MOV.U32 R225, RZ, RZ, R0 ;  /* 0x000000ffffe17224 */ /* 0x001fc600078e0000 */
[----:B--2---:R-:W2:Y:S04]  /*dc30*/  LDL R226, [R1+0x4] ;  /* 0x0000040001e27983 */ /* 0x004ea80000100800 */
[----:B------:R0:W-:Y:S04]  /*dc40*/  STL [R1+0x68c], R227 ;  /* 0x00068ce301007387 */ /* 0x0001e80000100800 */
[----:B0-----:R-:W3:Y:S04]  /*dc50*/  LDL R227, [R1+0x8] ;  /* 0x0000080001e37983 */ /* 0x001ee80000100800 */
[----:B------:R0:W-:Y:S04]  /*dc60*/  STL [R1+0x688], R228 ;  /* 0x000688e401007387 */ /* 0x0001e80000100800 */
[----:B0-----:R-:W4:Y:S04]  /*dc70*/  LDL R228, [R1+0xc] ;  /* 0x00000c0001e47983 */ /* 0x001f280000100800 */
        /* <DEDUP_REMOVED lines=211> */
[----:B0-----:R-:W4:Y:S04]  /*e9b0*/  LDL.LU R122, [R1+0x200] ;  /* 0x00020000017a7983 */ /* 0x001f280000300800 */
        /* <DEDUP_REMOVED lines=10> */
[----:B------:R-:W4:Y:S04]  /*ea60*/  LDL.LU R0, [R1+0x22c] ;  /* 0x00022c0001007983 */ /* 0x000f280000300800 */
        /* <DEDUP_REMOVED lines=37> */
[----:B0-----:R-:W4:Y:S04]  /*ecc0*/  LDL.LU R146, [R1+0x210] ;  /* 0x0002100001927983 */ /* 0x001f280000300800 */
[----:B------:R0:W-:Y:S01]  /*ecd0*/  STL [R1+0x47c], R147 ;  /* 0x00047c9301007387 */ /* 0x0001e20000100800 */
[----:B------:R-:W-:-:S03]  /*ece0*/  FADD R2, R225, R2 ;  /* 0x00000002e1027221 */ /* 0x000fc60000000000 */
[----:B0-----:R-:W4:Y:S04]  /*ecf0*/  LDL R147, [R1+0x1f8] ;  /* 0x0001f80001937983 */ /* 0x001f280000100800 */
[----:B------:R0:W-:Y:S01]  /*ed00*/  STL [R1+0x478], R148 ;  /* 0x0004789401007387 */ /* 0x0001e20000100800 */
[----:B--2---:R-:W-:-:S01]  /*ed10*/  FADD R3, R226, R3 ;  /* 0x00000003e2037221 */ /* 0x004fc20000000000 */
[----:B---3--:R-:W-:Y:S02]  /*ed20*/  FADD R4, R227, R4 ;  /* 0x00000004e3047221 */ /* 0x008fe40000000000 */
[----:B0-----:R-:W2:Y:S04]  /*ed30*/  LDL R148, [R1+0x1c0] ;  /* 0x0001c00001947983 */ /* 0x001ea80000100800 */
[----:B------:R0:W-:Y:S01]  /*ed40*/  STL [R1+0x474], R149 ;  /* 0x0004749501007387 */ /* 0x0001e20000100800 */
[----:B----4-:R-:W-:-:S01]  /*ed50*/  FADD R5, R228, R5 ;  /* 0x00000005e4057221 */ /* 0x010fc20000000000 */
[----:B------:R-:W-:-:S02]  /*ed60*/  FADD R6, R229, R6 ;  /* 0x00000006e5067221 */ /* 0x000fc40000000000 */
[----:B0-----:R-:W3:Y:S04]  /*ed70*/  LDL R149, [R1+0x1f4] ;  /* 0x0001f40001957983 */ /* 0x001ee80000100800 */
[----:B------:R0:W-:Y:S01]  /*ed80*/  STL [R1+0x470], R150 ;  /* 0x0004709601007387 */ /* 0x0001e20000100800 */
[----:B------:R-:W-:-:S01]  /*ed90*/  FADD R7, R230, R7 ;  /* 0x00000007e6077221 */ /* 0x000fc20000000000 */
[----:B------:R-:W-:Y:S02]  /*eda0*/  FADD R8, R231, R8 ;  /* 0x00000008e7087221 */ /* 0x000fe40000000000 */
[----:B0-----:R-:W4:Y:S04]  /*edb0*/  LDL.LU R150, [R1+0x20c] ;  /* 0x00020c0001967983 */ /* 0x001f280000300800 */
[----:B------:R0:W-:Y:S01]  /*edc0*/  STL [R1+0x46c], R151 ;  /* 0x00046c9701007387 */ /* 0x0001e20000100800 */
[----:B------:R-:W-:-:S01]  /*edd0*/  FADD R9, R232, R9 ;  /* 0x00000009e8097221 */ /* 0x000fc20000000000 */
[----:B------:R-:W-:-:S02]  /*ede0*/  FADD R10, R233, R10 ;  /* 0x0000000ae90a7221 */ /* 0x000fc40000000000 */
[----:B0-----:R-:W3:Y:S04]  /*edf0*/  LDL R151, [R1+0x1f0] ;  /* 0x0001f00001977983 */ /* 0x001ee80000100800 */
[----:B------:R-:W2:Y:S04]  /*ee00*/  LDL.LU R225, [R1+0x694] ;  /* 0x0006940001e17983 */ /* 0x000ea80000300800 */
[----:B------:R-:W4:Y:S04]  /*ee10*/  LDL.LU R226, [R1+0x690] ;  /* 0x0006900001e27983 */ /* 0x000f280000300800 */
[----:B------:R-:W3:Y:S04]  /*ee20*/  LDL.LU R227, [R1+0x68c] ;  /* 0x00068c0001e37983 */ /* 0x000ee80000300800 */
[----:B------:R-:W3:Y:S04]  /*ee30*/  LDL.LU R228, [R1+0x688] ;  /* 0x0006880001e47983 */ /* 0x000ee80000300800 */
[----:B------:R-:W3:Y:S01]  /*ee40*/  LDL.LU R229, [R1+0x684] ;  /* 0x0006840001e57983 */ /* 0x000ee20000300800 */
[----:B------:R-:W-:-:S03]  /*ee50*/  FADD R11, R234, R11 ;  /* 0x0000000bea0b7221 */ /* 0x000fc60000000000 */
[----:B------:R-:W3:Y:S01]  /*ee60*/  LDL.LU R230, [R1+0x680] ;  /* 0x0006800001e67983 */ /* 0x000ee20000300800 */
[----:B------:R-:W-:-:S03]  /*ee70*/  FADD R12, R235, R12 ;  /* 0x0000000ceb0c7221 */ /* 0x000fc60000000000 */
[----:B------:R-:W3:Y:S04]  /*ee80*/  LDL.LU R231, [R1+0x67c] ;  /* 0x00067c0001e77983 */ /* 0x000ee80000300800 */
[----:B------:R-:W3:Y:S04]  /*ee90*/  LDL.LU R232, [R1+0x678] ;  /* 0x0006780001e87983 */ /* 0x000ee80000300800 */
[----:B------:R-:W3:Y:S04]  /*eea0*/  LDL.LU R233, [R1+0x674] ;  /* 0x0006740001e97983 */ /* 0x000ee80000300800 */
[----:B------:R-:W3:Y:S04]  /*eeb0*/  LDL.LU R234, [R1+0x670] ;  /* 0x0006700001ea7983 */ /* 0x000ee80000300800 */
[----:B------:R-:W3:Y:S01]  /*eec0*/  LDL.LU R235, [R1+0x66c] ;  /* 0x00066c0001eb7983 */ /* 0x000ee20000300800 */
[----:B------:R-:W-:-:S01]  /*eed0*/  FADD R13, R24, R13 ;  /* 0x0000000d180d7221 */ /* 0x000fc20000000000 */
[----:B------:R-:W-:Y:S01]  /*eee0*/  FADD R14, R25, R14 ;  /* 0x0000000e190e7221 */ /* 0x000fe20000000000 */
[----:B------:R-:W-:-:S01]  /*eef0*/  FADD R15, R26, R15 ;  /* 0x0000000f1a0f7221 */ /* 0x000fc20000000000 */
[----:B------:R-:W3:Y:S01]  /*ef00*/  LDL.LU R24, [R1+0x668] ;  /* 0x0006680001187983 */ /* 0x000ee20000300800 */
[----:B------:R-:W-:-:S01]  /*ef10*/  FADD R16, R27, R16 ;  /* 0x000000101b107221 */ /* 0x000fc20000000000 */
[----:B------:R-:W-:-:S02]  /*ef20*/  FADD R17, R28, R17 ;  /* 0x000000111c117221 */ /* 0x000fc40000000000 */
[----:B------:R-:W3:Y:S01]  /*ef30*/  LDL.LU R25, [R1+0x664] ;  /* 0x0006640001197983 */ /* 0x000ee20000300800 */
[----:B------:R-:W-:-:S03]  /*ef40*/  FADD R18, R29, R18 ;  /* 0x000000121d127221 */ /* 0x000fc60000000000 */
        /* <DEDUP_REMOVED lines=157> */
[----:B--2---:R-:W-:-:S03]  /*f920*/  FADD R225, R108, R225 ;  /* 0x000000e16ce17221 */ /* 0x004fc60000000000 */
[----:B------:R-:W2:Y:S01]  /*f930*/  LDL.LU R105, [R1+0x524] ;  /* 0x0005240001697983 */ /* 0x000ea20000300800 */
[----:B----4-:R-:W-:-:S03]  /*f940*/  FADD R226, R109, R226 ;  /* 0x000000e26de27221 */ /* 0x010fc60000000000 */
[----:B------:R-:W4:Y:S01]  /*f950*/  LDL.LU R106, [R1+0x520] ;  /* 0x00052000016a7983 */ /* 0x000f220000300800 */
[----:B---3--:R-:W-:-:S03]  /*f960*/  FADD R227, R110, R227 ;  /* 0x000000e36ee37221 */ /* 0x008fc60000000000 */
        /* <DEDUP_REMOVED lines=15> */
[----:B------:R-:W-:-:S01]  /*fa60*/  FADD R235, R118, R235 ;  /* 0x000000eb76eb7221 */ /* 0x000fc20000000000 */
[----:B------:R-:W-:Y:S02]  /*fa70*/  FADD R122, R121, R122 ;  /* 0x0000007a797a7221 */ /* 0x000fe40000000000 */
[----:B------:R-:W3:Y:S01]  /*fa80*/  LDL.LU R115, [R1+0x4fc] ;  /* 0x0004fc0001737983 */ /* 0x000ee20000300800 */
[----:B------:R-:W-:-:S03]  /*fa90*/  FADD R236, R119, R236 ;  /* 0x000000ec77ec7221 */ /* 0x000fc60000000000 */
[----:B------:R-:W3:Y:S01]  /*faa0*/  LDL.LU R116, [R1+0x4f8] ;  /* 0x0004f80001747983 */ /* 0x000ee20000300800 */
[----:B------:R-:W-:-:S03]  /*fab0*/  FADD R237, R120, R237 ;  /* 0x000000ed78ed7221 */ /* 0x000fc60000000000 */
[----:B------:R-:W3:Y:S01]  /*fac0*/  LDL.LU R117, [R1+0x4f4] ;  /* 0x0004f40001757983 */ /* 0x000ee20000300800 */
[----:B------:R-:W-:-:S03]  /*fad0*/  FADD R124, R123, R124 ;  /* 0x0000007c7b7c7221 */ /* 0x000fc60000000000 */
[----:B------:R-:W3:Y:S04]  /*fae0*/  LDL.LU R118, [R1+0x4f0] ;  /* 0x0004f00001767983 */ /* 0x000ee80000300800 */
[----:B------:R-:W3:Y:S01]  /*faf0*/  LDL.LU R119, [R1+0x4ec] ;  /* 0x0004ec0001777983 */ /* 0x000ee20000300800 */
[----:B------:R-:W-:-:S03]  /*fb00*/  FADD R126, R125, R126 ;  /* 0x0000007e7d7e7221 */ /* 0x000fc60000000000 */
[----:B------:R-:W3:Y:S04]  /*fb10*/  LDL.LU R120, [R1+0x4e8] ;  /* 0x0004e80001787983 */ /* 0x000ee80000300800 */
[----:B------:R-:W3:Y:S04]  /*fb20*/  LDL.LU R121, [R1+0x4e4] ;  /* 0x0004e40001797983 */ /* 0x000ee80000300800 */
[----:B------:R0:W-:Y:S01]  /*fb30*/  STL [R1+0x200], R122 ;  /* 0x0002007a01007387 */ /* 0x0001e20000100800 */
[----:B------:R-:W-:-:S01]  /*fb40*/  FADD R150, R127, R150 ;  /* 0x000000967f967221 */ /* 0x000fc20000000000 */
[----:B------:R-:W-:Y:S01]  /*fb50*/  FADD R146, R148, R146 ;  /* 0x0000009294927221 */ /* 0x000fe20000000000 */
[----:B------:R-:W-:-:S01]  /*fb60*/  FADD R143, R144, R143 ;  /* 0x0000008f908f7221 */ /* 0x000fc20000000000 */
[----:B------:R-:W-:Y:S01]  /*fb70*/  FADD R141, R142, R141 ;  /* 0x0000008d8e8d7221 */ /* 0x000fe20000000000 */
[----:B0-----:R-:W3:Y:S04]  /*fb80*/  LDL.LU R122, [R1+0x4e0] ;  /* 0x0004e000017a7983 */ /* 0x001ee80000300800 */
[----:B------:R-:W3:Y:S04]  /*fb90*/  LDL.LU R123, [R1+0x4dc] ;  /* 0x0004dc00017b7983 */ /* 0x000ee80000300800 */
[----:B------:R0:W-:Y:S01]  /*fba0*/  STL [R1+0x204], R124 ;  /* 0x0002047c01007387 */ /* 0x0001e20000100800 */
[----:B------:R-:W-:-:S01]  /*fbb0*/  FADD R139, R140, R139 ;  /* 0x0000008b8c8b7221 */ /* 0x000fc20000000000 */
[----:B------:R-:W-:Y:S01]  /*fbc0*/  FADD R137, R138, R137 ;  /* 0x000000898a897221 */ /* 0x000fe20000000000 */
[----:B------:R-:W-:-:S01]  /*fbd0*/  FADD R135, R136, R135 ;  /* 0x0000008788877221 */ /* 0x000fc20000000000 */
[----:B0-----:R-:W3:Y:S04]  /*fbe0*/  LDL.LU R124, [R1+0x4d8] ;  /* 0x0004d800017c7983 */ /* 0x001ee80000300800 */
[----:B------:R-:W3:Y:S04]  /*fbf0*/  LDL.LU R125, [R1+0x4d4] ;  /* 0x0004d400017d7983 */ /* 0x000ee80000300800 */
[----:B------:R0:W-:Y:S01]  /*fc00*/  STL [R1+0x208], R126 ;  /* 0x0002087e01007387 */ /* 0x0001e20000100800 */
[----:B------:R-:W-:-:S01]  /*fc10*/  FADD R131, R133, R131 ;  /* 0x0000008385837221 */ /* 0x000fc20000000000 */
[----:B------:R-:W-:-:S02]  /*fc20*/  FADD R0, R129, R0 ;  /* 0x0000000081007221 */ /* 0x000fc40000000000 */
[----:B0-----:R-:W3:Y:S04]  /*fc30*/  LDL.LU R126, [R1+0x4d0] ;  /* 0x0004d000017e7983 */ /* 0x001ee80000300800 */
[----:B------:R-:W3:Y:S04]  /*fc40*/  LDL.LU R127, [R1+0x4cc] ;  /* 0x0004cc00017f7983 */ /* 0x000ee80000300800 */
[----:B------:R-:W-:Y:S04]  /*fc50*/  STL [R1+0x20c], R150 ;  /* 0x00020c9601007387 */ /* 0x000fe80000100800 */
[----:B------:R-:W-:Y:S04]  /*fc60*/  STL [R1+0x210], R146 ;  /* 0x0002109201007387 */ /* 0x000fe80000100800 */
[----:B------:R-:W-:Y:S04]  /*fc70*/  STL [R1+0x214], R143 ;  /* 0x0002148f01007387 */ /* 0x000fe80000100800 */
[----:B------:R-:W-:Y:S04]  /*fc80*/  STL [R1+0x218], R141 ;  /* 0x0002188d01007387 */ /* 0x000fe80000100800 */
[----:B------:R-:W-:Y:S04]  /*fc90*/  STL [R1+0x21c], R139 ;  /* 0x00021c8b01007387 */ /* 0x000fe80000100800 */
[----:B------:R-:W-:Y:S04]  /*fca0*/  STL [R1+0x220], R137 ;  /* 0x0002208901007387 */ /* 0x000fe80000100800 */
[----:B------:R-:W2:Y:S04]  /*fcb0*/  LDL.LU R129, [R1+0x230] ;  /* 0x0002300001817983 */ /* 0x000ea80000300800 */
[----:B------:R-:W-:Y:S04]  /*fcc0*/  STL [R1+0x224], R135 ;  /* 0x0002248701007387 */ /* 0x000fe80000100800 */
[----:B------:R0:W-:Y:S04]  /*fcd0*/  STL [R1+0x228], R131 ;  /* 0x0002288301007387 */ /* 0x0001e80000100800 */
[----:B0-----:R-:W4:Y:S04]  /*fce0*/  LDL.LU R131, [R1+0x234] ;  /* 0x0002340001837983 */ /* 0x001f280000300800 */
[----:B------:R-:W3:Y:S04]  /*fcf0*/  LDL.LU R133, [R1+0x238] ;  /* 0x0002380001857983 */ /* 0x000ee80000300800 */
[----:B------:R0:W-:Y:S04]  /*fd00*/  STL [R1+0x22c], R0 ;  /* 0x00022c0001007387 */ /* 0x0001e80000100800 */
[----:B------:R-:W3:Y:S04]  /*fd10*/  LDL.LU R135, [R1+0x23c] ;  /* 0x00023c0001877983 */ /* 0x000ee80000300800 */
        /* <DEDUP_REMOVED lines=12> */
[----:B0-----:R-:W3:Y:S01]  /*fde0*/  LDL.LU R0, [R1+0x270] ;  /* 0x0002700001007983 */ /* 0x001ee20000300800 */
[----:B--2---:R-:W-:-:S03]  /*fdf0*/  FADD R129, R128, R129 ;  /* 0x0000008180817221 */ /* 0x004fc60000000000 */
[----:B------:R-:W2:Y:S04]  /*fe00*/  LDL.LU R128, [R1+0x4c8] ;  /* 0x0004c80001807983 */ /* 0x000ea80000300800 */
[----:B------:R0:W-:Y:S04]  /*fe10*/  STL [R1+0x230], R129 ;  /* 0x0002308101007387 */ /* 0x0001e80000100800 */
[----:B0-----:R-:W2:Y:S01]  /*fe20*/  LDL.LU R129, [R1+0x4c4] ;  /* 0x0004c40001817983 */ /* 0x001ea20000300800 */
[----:B----4-:R-:W-:-:S03]  /*fe30*/  FADD R131, R130, R131 ;  /* 0x0000008382837221 */ /* 0x010fc60000000000 */
[----:B------:R-:W4:Y:S01]  /*fe40*/  LDL.LU R130, [R1+0x4c0] ;  /* 0x0004c00001827983 */ /* 0x000f220000300800 */
[----:B---3--:R-:W-:-:S03]  /*fe50*/  FADD R133, R132, R133 ;  /* 0x0000008584857221 */ /* 0x008fc60000000000 */
[----:B------:R0:W-:Y:S01]  /*fe60*/  STL [R1+0x234], R131 ;  /* 0x0002348301007387 */ /* 0x0001e20000100800 */
[----:B------:R-:W-:-:S03]  /*fe70*/  FADD R135, R134, R135 ;  /* 0x0000008786877221 */ /* 0x000fc60000000000 */
[----:B0-----:R-:W3:Y:S01]  /*fe80*/  LDL.LU R131, [R1+0x4bc] ;  /* 0x0004bc0001837983 */ /* 0x001ee20000300800 */
[----:B------:R-:W-:-:S03]  /*fe90*/  FADD R150, R151, R150 ;  /* 0x0000009697967221 */ /* 0x000fc60000000000 */
[----:B------:R-:W3:Y:S01]  /*fea0*/  LDL.LU R132, [R1+0x4b8] ;  /* 0x0004b80001847983 */ /* 0x000ee20000300800 */
[----:B------:R-:W-:-:S03]  /*feb0*/  FADD R148, R149, R148 ;  /* 0x0000009495947221 */ /* 0x000fc60000000000 */
[----:B------:R0:W-:Y:S01]  /*fec0*/  STL [R1+0x238], R133 ;  /* 0x0002388501007387 */ /* 0x0001e20000100800 */
[----:B------:R-:W-:-:S01]  /*fed0*/  FADD R146, R147, R146 ;  /* 0x0000009293927221 */ /* 0x000fc20000000000 */
[----:B------:R-:W-:Y:S02]  /*fee0*/  FADD R144, R145, R144 ;  /* 0x0000009091907221 */ /* 0x000fe40000000000 */
[----:B0-----:R-:W3:Y:S01]  /*fef0*/  LDL.LU R133, [R1+0x4b4] ;  /* 0x0004b40001857983 */ /* 0x001ee20000300800 */
[----:B------:R-:W-:-:S03]  /*ff00*/  FADD R143, R24, R143 ;  /* 0x0000008f188f7221 */ /* 0x000fc60000000000 */
[----:B------:R-:W3:Y:S01]  /*ff10*/  LDL.LU R134, [R1+0x4b0] ;  /* 0x0004b00001867983 */ /* 0x000ee20000300800 */
[----:B------:R-:W-:-:S03]  /*ff20*/  FADD R142, R25, R142 ;  /* 0x0000008e198e7221 */ /* 0x000fc60000000000 */
[----:B------:R0:W-:Y:S01]  /*ff30*/  STL [R1+0x23c], R135 ;  /* 0x00023c8701007387 */ /* 0x0001e20000100800 */
[----:B------:R-:W-:-:S01]  /*ff40*/  FADD R141, R26, R141 ;  /* 0x0000008d1a8d7221 */ /* 0x000fc20000000000 */
[----:B------:R-:W-:Y:S01]  /*ff50*/  FADD R140, R27, R140 ;  /* 0x0000008c1b8c7221 */ /* 0x000fe20000000000 */
[----:B------:R-:W-:-:S01]  /*ff60*/  FADD R139, R28, R139 ;  /* 0x0000008b1c8b7221 */ /* 0x000fc20000000000 */
[----:B0-----:R-:W3:Y:S01]  /*ff70*/  LDL.LU R135, [R1+0x4ac] ;  /* 0x0004ac0001877983 */ /* 0x001ee20000300800 */
[----:B------:R-:W-:-:S03]  /*ff80*/  FADD R138, R29, R138 ;  /* 0x0000008a1d8a7221 */ /* 0x000fc60000000000 */
[----:B------:R0:W-:Y:S01]  /*ff90*/  STL [R1+0x240], R150 ;  /* 0x0002409601007387 */ /* 0x0001e20000100800 */
[----:B------:R-:W-:-:S03]  /*ffa0*/  FADD R137, R30, R137 ;  /* 0x000000891e897221 */ /* 0x000fc60000000000 */
[----:B------:R1:W-:Y:S01]  /*ffb0*/  STL [R1+0x244], R148 ;  /* 0x0002449401007387 */ /* 0x0003e20000100800 */
[----:B------:R-:W-:-:S03]  /*ffc0*/  FADD R136, R31, R136 ;  /* 0x000000881f887221 */ /* 0x000fc60000000000 */
[----:B------:R1:W-:Y:S01]  /*ffd0*/  STL [R1+0x248], R146 ;  /* 0x0002489201007387 */ /* 0x0003e20000100800 */
[----:B------:R-:W-:-:S03]  /*ffe0*/  FADD R0, R32, R0 ;  /* 0x0000000020007221 */ /* 0x000fc60000000000 */
[----:B------:R1:W-:Y:S04]  /*fff0*/  STL [R1+0x24c], R144 ;  /* 0x00024c9001007387 */ /* 0x0003e80000100800 */
[----:B------:R1:W-:Y:S04]  /*10000*/  STL [R1+0x250], R143 ;  /* 0x0002508f01007387 */ /* 0x0003e80000100800 */
[----:B------:R1:W-:Y:S04]  /*10010*/  STL [R1+0x254], R142 ;  /* 0x0002548e01007387 */ /* 0x0003e80000100800 */
[----:B------:R1:W-:Y:S04]  /*10020*/  STL [R1+0x258], R141 ;  /* 0x0002588d01007387 */ /* 0x0003e80000100800 */
[----:B------:R1:W-:Y:S04]  /*10030*/  STL [R1+0x25c], R140 ;  /* 0x00025c8c01007387 */ /* 0x0003e80000100800 */
[----:B------:R1:W-:Y:S04]  /*10040*/  STL [R1+0x260], R139 ;  /* 0x0002608b01007387 */ /* 0x0003e80000100800 */
[----:B------:R1:W-:Y:S04]  /*10050*/  STL [R1+0x264], R138 ;  /* 0x0002648a01007387 */ /* 0x0003e80000100800 */
[----:B------:R-:W2:Y:S04]  /*10060*/  LDL.LU R151, [R1+0x274] ;  /* 0x0002740001977983 */ /* 0x000ea80000300800 */
[----:B------:R1:W-:Y:S04]  /*10070*/  STL [R1+0x268], R137 ;  /* 0x0002688901007387 */ /* 0x0003e80000100800 */
[----:B0-----:R-:W4:Y:S04]  /*10080*/  LDL.LU R150, [R1+0x278] ;  /* 0x0002780001967983 */ /* 0x001f280000300800 */
[----:B------:R0:W-:Y:S04]  /*10090*/  STL [R1+0x26c], R136 ;  /* 0x00026c8801007387 */ /* 0x0001e80000100800 */
[----:B------:R-:W3:Y:S04]  /*100a0*/  LDL.LU R149, [R1+0x27c] ;  /* 0x00027c0001957983 */ /* 0x000ee80000300800 */
[----:B------:R0:W-:Y:S04]  /*100b0*/  STL [R1+0x270], R0 ;  /* 0x0002700001007387 */ /* 0x0001e80000100800 */
[----:B-1----:R-:W3:Y:S04]  /*100c0*/  LDL.LU R148, [R1+0x280] ;  /* 0x0002800001947983 */ /* 0x002ee80000300800 */
        /* <DEDUP_REMOVED lines=11> */
[----:B0-----:R-:W3:Y:S04]  /*10180*/  LDL.LU R136, [R1+0x2b0] ;  /* 0x0002b00001887983 */ /* 0x001ee80000300800 */
[----:B------:R-:W3:Y:S01]  /*10190*/  LDL.LU R0, [R1+0x2b4] ;  /* 0x0002b40001007983 */ /* 0x000ee20000300800 */
[----:B--2---:R-:W-:-:S05]  /*101a0*/  FADD R151, R33, R151 ;  /* 0x0000009721977221 */ /* 0x004fca0000000000 */
[----:B------:R0:W-:Y:S01]  /*101b0*/  STL [R1+0x274], R151 ;  /* 0x0002749701007387 */ /* 0x0001e20000100800 */
[----:B----4-:R-:W-:-:S05]  /*101c0*/  FADD R150, R34, R150 ;  /* 0x0000009622967221 */ /* 0x010fca0000000000 */
[----:B------:R1:W-:Y:S01]  /*101d0*/  STL [R1+0x278], R150 ;  /* 0x0002789601007387 */ /* 0x0003e20000100800 */
[----:B---3--:R-:W-:-:S05]  /*101e0*/  FADD R149, R35, R149 ;  /* 0x0000009523957221 */ /* 0x008fca0000000000 */
[----:B------:R2:W-:Y:S01]  /*101f0*/  STL [R1+0x27c], R149 ;  /* 0x00027c9501007387 */ /* 0x0005e20000100800 */
[----:B------:R-:W-:-:S01]  /*10200*/  FADD R148, R36, R148 ;  /* 0x0000009424947221 */ /* 0x000fc20000000000 */
[----:B------:R-:W-:-:S04]  /*10210*/  FADD R147, R37, R147 ;  /* 0x0000009325937221 */ /* 0x000fc80000000000 */
[----:B------:R3:W-:Y:S01]  /*10220*/  STL [R1+0x280], R148 ;  /* 0x0002809401007387 */ /* 0x0007e20000100800 */
[----:B------:R-:W-:-:S03]  /*10230*/  FADD R146, R38, R146 ;  /* 0x0000009226927221 */ /* 0x000fc60000000000 */
        /* <DEDUP_REMOVED lines=20> */
[----:B0-----:R-:W4:Y:S01]  /*10380*/  LDL.LU R151, [R1+0x2b8] ;  /* 0x0002b80001977983 */ /* 0x001f220000300800 */
[----:B------:R-:W-:-:S03]  /*10390*/  FADD R0, R49, R0 ;  /* 0x0000000031007221 */ /* 0x000fc60000000000 */
[----:B------:R0:W-:Y:S04]  /*103a0*/  STL [R1+0x2ac], R137 ;  /* 0x0002ac8901007387 */ /* 0x0001e80000100800 */
[----:B-1----:R-:W4:Y:S04]  /*103b0*/  LDL.LU R150, [R1+0x2bc] ;  /* 0x0002bc0001967983 */ /* 0x002f280000300800 */
[----:B------:R1:W-:Y:S04]  /*103c0*/  STL [R1+0x2b0], R136 ;  /* 0x0002b08801007387 */ /* 0x0003e80000100800 */
[----:B--2---:R-:W2:Y:S04]  /*103d0*/  LDL.LU R149, [R1+0x2c0] ;  /* 0x0002c00001957983 */ /* 0x004ea80000300800 */
[----:B------:R1:W-:Y:S04]  /*103e0*/  STL [R1+0x2b4], R0 ;  /* 0x0002b40001007387 */ /* 0x0003e80000100800 */
[----:B---3--:R-:W3:Y:S04]  /*103f0*/  LDL.LU R148, [R1+0x2c4] ;  /* 0x0002c40001947983 */ /* 0x008ee80000300800 */
[----:B----4-:R-:W4:Y:S04]  /*10400*/  LDL.LU R147, [R1+0x2c8] ;  /* 0x0002c80001937983 */ /* 0x010f280000300800 */
[----:B------:R-:W4:Y:S04]  /*10410*/  LDL.LU R146, [R1+0x2cc] ;  /* 0x0002cc0001927983 */ /* 0x000f280000300800 */
        /* <DEDUP_REMOVED lines=8> */
[----:B0-----:R-:W4:Y:S04]  /*104a0*/  LDL.LU R137, [R1+0x2f0] ;  /* 0x0002f00001897983 */ /* 0x001f280000300800 */
[----:B-1----:R-:W4:Y:S04]  /*104b0*/  LDL.LU R136, [R1+0x2f4] ;  /* 0x0002f40001887983 */ /* 0x002f280000300800 */
[----:B------:R-:W4:Y:S01]  /*104c0*/  LDL.LU R0, [R1+0x2f8] ;  /* 0x0002f80001007983 */ /* 0x000f220000300800 */
[----:B------:R-:W-:-:S01]  /*104d0*/  FADD R151, R50, R151 ;  /* 0x0000009732977221 */ /* 0x000fc20000000000 */
[----:B------:R-:W-:-:S04]  /*104e0*/  FADD R150, R51, R150 ;  /* 0x0000009633967221 */ /* 0x000fc80000000000 */
[----:B------:R0:W-:Y:S01]  /*104f0*/  STL [R1+0x2b8], R151 ;  /* 0x0002b89701007387 */ /* 0x0001e20000100800 */
[----:B--2---:R-:W-:-:S03]  /*10500*/  FADD R149, R52, R149 ;  /* 0x0000009534957221 */ /* 0x004fc60000000000 */
[----:B------:R1:W-:Y:S01]  /*10510*/  STL [R1+0x2bc], R150 ;  /* 0x0002bc9601007387 */ /* 0x0003e20000100800 */
[----:B---3--:R-:W-:-:S03]  /*10520*/  FADD R148, R53, R148 ;  /* 0x0000009435947221 */ /* 0x008fc60000000000 */
[----:B------:R2:W-:Y:S01]  /*10530*/  STL [R1+0x2c0], R149 ;  /* 0x0002c09501007387 */ /* 0x0005e20000100800 */
[----:B----4-:R-:W-:-:S03]  /*10540*/  FADD R147, R54, R147 ;  /* 0x0000009336937221 */ /* 0x010fc60000000000 */
        /* <DEDUP_REMOVED lines=198> */
[----:B------:R-:W-:Y:S01]  /*111b0*/  STL [R1+0x3c8], R151 ;  /* 0x0003c89701007387 */ /* 0x000fe20000100800 */
[----:B--2---:R-:W-:-:S03]  /*111c0*/  FADD R149, R120, R149 ;  /* 0x0000009578957221 */ /* 0x004fc60000000000 */
[----:B------:R-:W-:Y:S01]  /*111d0*/  STL [R1+0x3cc], R150 ;  /* 0x0003cc9601007387 */ /* 0x000fe20000100800 */
[----:B---3--:R-:W-:-:S03]  /*111e0*/  FADD R148, R121, R148 ;  /* 0x0000009479947221 */ /* 0x008fc60000000000 */
[----:B------:R-:W-:Y:S01]  /*111f0*/  STL [R1+0x3d0], R149 ;  /* 0x0003d09501007387 */ /* 0x000fe20000100800 */
[----:B----4-:R-:W-:-:S03]  /*11200*/  FADD R147, R122, R147 ;  /* 0x000000937a937221 */ /* 0x010fc60000000000 */
[----:B------:R-:W-:Y:S01]  /*11210*/  STL [R1+0x3d4], R148 ;  /* 0x0003d49401007387 */ /* 0x000fe20000100800 */
[----:B------:R-:W-:-:S03]  /*11220*/  FADD R146, R123, R146 ;  /* 0x000000927b927221 */ /* 0x000fc60000000000 */
        /* <DEDUP_REMOVED lines=17> */
[----:B------:R-:W-:-:S01]  /*11340*/  FADD R137, R132, R137 ;  /* 0x0000008984897221 */ /* 0x000fc20000000000 */
[----:B------:R-:W-:Y:S02]  /*11350*/  FADD R136, R133, R136 ;  /* 0x0000008885887221 */ /* 0x000fe40000000000 */
[----:B------:R-:W-:Y:S04]  /*11360*/  STL [R1+0x3fc], R138 ;  /* 0x0003fc8a01007387 */ /* 0x000fe80000100800 */
[----:B------:R0:W-:Y:S04]  /*11370*/  STL [R1+0x404], R136 ;  /* 0x0004048801007387 */ /* 0x0001e80000100800 */
[----:B------:R1:W-:Y:S04]  /*11380*/  STL [R1+0x400], R137 ;  /* 0x0004008901007387 */ /* 0x0003e80000100800 */
[----:B0-----:R-:W2:Y:S01]  /*11390*/  LDL.LU R136, [R1+0x40c] ;  /* 0x00040c0001887983 */ /* 0x001ea20000300800 */
[----:B------:R-:W-:-:S03]  /*113a0*/  FADD R0, R134, R0 ;  /* 0x0000000086007221 */ /* 0x000fc60000000000 */
[----:B-1----:R-:W3:Y:S04]  /*113b0*/  LDL.LU R137, [R1+0x410] ;  /* 0x0004100001897983 */ /* 0x002ee80000300800 */
[----:B------:R-:W4:Y:S04]  /*113c0*/  LDL.LU R138, [R1+0x414] ;  /* 0x00041400018a7983 */ /* 0x000f280000300800 */
[----:B------:R0:W-:Y:S04]  /*113d0*/  STL [R1+0x408], R0 ;  /* 0x0004080001007387 */ /* 0x0001e80000100800 */
        /* <DEDUP_REMOVED lines=13> */
[----:B0-----:R-:W4:Y:S01]  /*114b0*/  LDL.LU R0, [R1+0x44c] ;  /* 0x00044c0001007983 */ /* 0x001f220000300800 */
[----:B--2---:R-:W-:-:S05]  /*114c0*/  FADD R136, R135, R136 ;  /* 0x0000008887887221 */ /* 0x004fca0000000000 */
[----:B------:R0:W-:Y:S04]  /*114d0*/  STL [R1+0x40c], R136 ;  /* 0x00040c8801007387 */ /* 0x0001e80000100800 */
[----:B0-----:R-:W3:Y:S02]  /*114e0*/  LDL.LU R136, [R1+0x4a8] ;  /* 0x0004a80001887983 */ /* 0x001ee40000300800 */
[----:B---3--:R-:W-:-:S05]  /*114f0*/  FADD R137, R136, R137 ;  /* 0x0000008988897221 */ /* 0x008fca0000000000 */
[----:B------:R0:W-:Y:S04]  /*11500*/  STL [R1+0x410], R137 ;  /* 0x0004108901007387 */ /* 0x0001e80000100800 */
[----:B0-----:R-:W4:Y:S02]  /*11510*/  LDL.LU R137, [R1+0x4a4] ;  /* 0x0004a40001897983 */ /* 0x001f240000300800 */
[----:B----4-:R-:W-:-:S05]  /*11520*/  FADD R138, R137, R138 ;  /* 0x0000008a898a7221 */ /* 0x010fca0000000000 */
[----:B------:R0:W-:Y:S04]  /*11530*/  STL [R1+0x414], R138 ;  /* 0x0004148a01007387 */ /* 0x0001e80000100800 */
[----:B0-----:R-:W2:Y:S02]  /*11540*/  LDL.LU R138, [R1+0x4a0] ;  /* 0x0004a000018a7983 */ /* 0x001ea40000300800 */
[----:B--2---:R-:W-:-:S05]  /*11550*/  FADD R139, R138, R139 ;  /* 0x0000008b8a8b7221 */ /* 0x004fca0000000000 */
        /* <DEDUP_REMOVED lines=37> */
[----:B0-----:R-:W2:Y:S01]  /*117b0*/  LDL.LU R151, [R1+0x46c] ;  /* 0x00046c0001977983 */ /* 0x001ea20000300800 */
[----:B------:R-:W-:Y:S01]  /*117c0*/  UMOV UR6, URZ ;  /* 0x0000003f00067c82 */ /* 0x000fe20008000000 */
[----:B--2---:R-:W-:-:S05]  /*117d0*/  FADD R0, R0, R151 ;  /* 0x0000009700007221 */ /* 0x004fca0000000000 */
[----:B------:R0:W-:Y:S02]  /*117e0*/  STL [R1+0x44c], R0 ;  /* 0x00044c0001007387 */ /* 0x0001e40000100800 */
.L_x_28:
[----:B------:R-:W-:Y:S05]  /*117f0*/  @!P2 BRA `(.L_x_29) ;  /* 0x000000000004a947 */ /* 0x000fea0003800000 */
[----:B------:R-:W-:Y:S01]  /*11800*/  BPT.TRAP 0x1 ;  /* 0x000000040000795c */ /* 0x000fe20000300000 */
.L_x_29:
[----:B-----5:R2:W-:Y:S04]  /*11810*/  STL [R1+0x46c], R2 ;  /* 0x00046c0201007387 */ /* 0x0205e80000100800 */
[----:B--2---:R-:W2:Y:S01]  /*11820*/  LDL R2, [R1+0x450] ;  /* 0x0004500001027983 */ /* 0x004ea20000100800 */
[----:B0-----:R-:W-:-:S05]  /*11830*/  IMAD.U32 R0, RZ, RZ, UR25 ;  /* 0x00000019ff007e24 */ /* 0x001fca000f8e00ff */
[----:B------:R-:W-:-:S05]  /*11840*/  @P0 LEA R0, R0, UR12, 0x3 ;  /* 0x0000000c00000c11 */ /* 0x000fca000f8e18ff */
[----:B------:R-:W-:Y:S01]  /*11850*/  @P0 VIADD R0, R0, 0x18 ;  /* 0x0000001800000836 */ /* 0x000fe20000000000 */
[----:B------:R-:W-:-:S06]  /*11860*/  UISETP.GT.U32.AND UP0, UPT, UR13, 0x1, UPT ;  /* 0x000000010d00788c */ /* 0x000fcc000bf04070 */
[----:B------:R-:W-:Y:S02]  /*11870*/  PLOP3.LUT P1, PT, PT, PT, UP0, 0x80, 0x0 ;  /* 0x000000000000781c */ /* 0x000fe40003f2f008 */
[----:B--2---:R-:W-:Y:S02]  /*11880*/  @P0 PRMT R0, R2, 0x654, R0 ;  /* 0x0000065402000816 */ /* 0x004fe40000000000 */
[----:B------:R0:W5:Y:S02]  /*11890*/  LDL.LU R2, [R1+0x46c] ;  /* 0x00046c0001027983 */ /* 0x0001640000300800 */
[----:B------:R0:W-:Y:S07]  /*118a0*/  @P0 SYNCS.ARRIVE.TRANS64.RED.A1T0 RZ, [R0+URZ], RZ ;  /* 0x000000ff00ff09a7 */ /* 0x0001ee000810043f */
[----:B------:R-:W-:Y:S05]  /*118b0*/  @P1 BRA `(.L_x_30) ;  /* 0x0000000000041947 */ /* 0x000fea0003800000 */
[----:B------:R-:W-:Y:S01]  /*118c0*/  BPT.TRAP 0x1 ;  /* 0x000000040000795c */ /* 0x000fe20000300000 */
.L_x_30:
[----:B------:R-:W-:Y:S02]  /*118d0*/  UISETP.GT.AND UP2, UPT, UR26, 0x1, UPT ;  /* 0x000000011a00788c */ /* 0x000fe4000bf44270 */
[----:B------:R-:W-:Y:S02]  /*118e0*/  UIADD3 UR23, UR23, 0x1, URZ ;  /* 0x0000000117177890 */ /* 0x000fe4000fffe03f */
[----:B------:R-:W-:Y:S02]  /*118f0*/  UIADD3 UR25, UR25, 0x1, URZ ;  /* 0x0000000119197890 */ /* 0x000fe4000fffe03f */
[----:B------:R-:W-:Y:S01]  /*11900*/  PLOP3.LUT P1, PT, PT, PT, UP2, 0x80, 0x0 ;  /* 0x000000000000781c */ /* 0x000fe20003f2f028 */
[----:B------:R-:W-:Y:S02]  /*11910*/  UISETP.NE.AND UP0, UPT, UR23, 0x3, UPT ;  /* 0x000000031700788c */ /* 0x000fe4000bf05270 */
[----:B------:R-:W-:Y:S02]  /*11920*/  UIADD3 UR16, UR26, -0x1, URZ ;  /* 0xffffffff1a107890 */ /* 0x000fe4000fffe03f */
[----:B------:R-:W-:-:S02]  /*11930*/  USEL UR8, URZ, 0x1, UP0 ;  /* 0x000000013f087887 */ /* 0x000fc40008000000 */
[----:B------:R-:W-:Y:S02]  /*11940*/  UISETP.NE.AND UP1, UPT, UR25, 0x3, UPT ;  /* 0x000000031900788c */ /* 0x000fe4000bf25270 */
[----:B------:R-:W-:Y:S02]  /*11950*/  ULOP3.LUT UR24, UR24, UR8, URZ, 0x3c, !UPT ;  /* 0x0000000818187292 */ /* 0x000fe4000f8e3c3f */
[----:B------:R-:W-:Y:S02]  /*11960*/  USEL UR23, UR23, URZ, UP0 ;  /* 0x0000003f17177287 */ /* 0x000fe40008000000 */
[----:B------:R-:W-:Y:S01]  /*11970*/  USEL UR25, UR25, URZ, UP1 ;  /* 0x0000003f19197287 */ /* 0x000fe20008800000 */
[----:B------:R-:W-:Y:S01]  /*11980*/  UMOV UR8, 0x1 ;  /* 0x0000000100087882 */ /* 0x000fe20000000000 */
[----:B------:R-:W-:Y:S01]  /*11990*/  UMOV UR26, UR16 ;  /* 0x00000010001a7c82 */ /* 0x000fe20008000000 */
[----:B------:R-:W-:Y:S09]  /*119a0*/  @P1 BRA `(.L_x_31) ;  /* 0xffffff7400741947 */ /* 0x000ff2000383ffff */
.L_x_23:
[----:B------:R-:W-:-:S04]  /*119b0*/  UISETP.NE.AND UP0, UPT, UR6, URZ, UPT ;  /* 0x0000003f0600728c */ /* 0x000fc8000bf05270 */
[----:B------:R-:W-:-:S06]  /*119c0*/  USEL UR6, URZ, 0x1, !UP0 ;  /* 0x000000013f067887 */ /* 0x000fcc000c000000 */
[----:B------:R-:W-:-:S13]  /*119d0*/  ISETP.NE.AND P1, PT, RZ, UR6, PT ;  /* 0x00000006ff007c0c */ /* 0x000fda000bf25270 */
[----:B------:R-:W-:Y:S05]  /*119e0*/  @!P1 BRA `(.L_x_32) ;  /* 0x0000003800189947 */ /* 0x000fea0003800000 */
[----:B------:R2:W-:Y:S04]  /*119f0*/  STL [R1+0x624], R41 ;  /* 0x0006242901007387 */ /* 0x0005e80000100800 */
[----:B--2---:R-:W2:Y:S04]  /*11a00*/  LDL.LU R41, [R1] ;  /* 0x0000000001297983 */ /* 0x004ea80000300800 */
[----:B------:R3:W-:Y:S04]  /*11a10*/  STL [R1+0x620], R42 ;  /* 0x0006202a01007387 */ /* 0x0007e80000100800 */
[----:B---3--:R-:W3:Y:S04]  /*11a20*/  LDL.LU R42, [R1+0x4] ;  /* 0x00000400012a7983 */ /* 0x008ee80000300800 */
[----:B------:R4:W-:Y:S04]  /*11a30*/  STL [R1+0x61c], R43 ;  /* 0x00061c2b01007387 */ /* 0x0009e80000100800 */
[----:B----4-:R-:W4:Y:S04]  /*11a40*/  LDL.LU R43, [R1+0x8] ;  /* 0x00000800012b7983 */ /* 0x010f280000300800 */
[----:B------:R0:W-:Y:S04]  /*11a50*/  STL [R1+0x618], R44 ;  /* 0x0006182c01007387 */ /* 0x0001e80000100800 */
[----:B0-----:R-:W4:Y:S04]  /*11a60*/  LDL.LU R44, [R1+0xc] ;  /* 0x00000c00012c7983 */ /* 0x001f280000300800 */
        /* <DEDUP_REMOVED lines=144> */
[----:B------:R-:W4:Y:S04]  /*12370*/  LDL.LU R0, [R1+0x204] ;  /* 0x0002040001007983 */ /* 0x000f280000300800 */
        /* <DEDUP_REMOVED lines=69> */
[----:B0-----:R-:W4:Y:S01]  /*127d0*/  LDL.LU R151, [R1+0x130] ;  /* 0x0001300001977983 */ /* 0x001f220000300800 */
[----:B--2--5:R-:W-:Y:S01]  /*127e0*/  FADD R2, R41, R2 ;  /* 0x0000000229027221 */ /* 0x024fe20000000000 */
[----:B---3--:R-:W-:Y:S01]  /*127f0*/  FADD R3, R42, R3 ;  /* 0x000000032a037221 */ /* 0x008fe20000000000 */
[----:B----4-:R-:W-:Y:S01]  /*12800*/  FADD R4, R43, R4 ;  /* 0x000000042b047221 */ /* 0x010fe20000000000 */
[----:B------:R-:W2:Y:S01]  /*12810*/  LDL.LU R41, [R1+0x624] ;  /* 0x0006240001297983 */ /* 0x000ea20000300800 */
[----:B------:R-:W-:Y:S01]  /*12820*/  FADD R5, R44, R5 ;  /* 0x000000052c057221 */ /* 0x000fe20000000000 */
[----:B------:R-:W-:-:S02]  /*12830*/  FADD R6, R45, R6 ;  /* 0x000000062d067221 */ /* 0x000fc40000000000 */
[----:B------:R-:W3:Y:S01]  /*12840*/  LDL.LU R42, [R1+0x620] ;  /* 0x00062000012a7983 */ /* 0x000ee20000300800 */
[----:B------:R-:W-:-:S03]  /*12850*/  FADD R7, R46, R7 ;  /* 0x000000072e077221 */ /* 0x000fc60000000000 */
[----:B------:R-:W4:Y:S01]  /*12860*/  LDL.LU R43, [R1+0x61c] ;  /* 0x00061c00012b7983 */ /* 0x000f220000300800 */
[----:B------:R-:W-:-:S03]  /*12870*/  FADD R8, R47, R8 ;  /* 0x000000082f087221 */ /* 0x000fc60000000000 */
[----:B------:R-:W2:Y:S01]  /*12880*/  LDL.LU R44, [R1+0x618] ;  /* 0x00061800012c7983 */ /* 0x000ea20000300800 */
[----:B------:R-:W-:-:S03]  /*12890*/  FADD R9, R48, R9 ;  /* 0x0000000930097221 */ /* 0x000fc60000000000 */
        /* <DEDUP_REMOVED lines=133> */
[----:B------:R-:W-:Y:S01]  /*130f0*/  FADD R204, R115, R204 ;  /* 0x000000cc73cc7221 */ /* 0x000fe20000000000 */
[----:B------:R-:W-:Y:S02]  /*13100*/  FADD R118, R119, R118 ;  /* 0x0000007677767221 */ /* 0x000fe40000000000 */
[----:B------:R-:W2:Y:S01]  /*13110*/  LDL.LU R112, [R1+0x508] ;  /* 0x0005080001707983 */ /* 0x000ea20000300800 */
[----:B------:R-:W-:-:S03]  /*13120*/  FADD R205, R116, R205 ;  /* 0x000000cd74cd7221 */ /* 0x000fc60000000000 */
[----:B------:R-:W2:Y:S01]  /*13130*/  LDL.LU R113, [R1+0x504] ;  /* 0x0005040001717983 */ /* 0x000ea20000300800 */
[----:B------:R-:W-:-:S03]  /*13140*/  FADD R0, R117, R0 ;  /* 0x0000000075007221 */ /* 0x000fc60000000000 */
[----:B------:R-:W2:Y:S01]  /*13150*/  LDL.LU R114, [R1+0x500] ;  /* 0x0005000001727983 */ /* 0x000ea20000300800 */
[----:B------:R-:W-:-:S03]  /*13160*/  FADD R208, R149, R208 ;  /* 0x000000d095d07221 */ /* 0x000fc60000000000 */
[----:B------:R-:W2:Y:S04]  /*13170*/  LDL.LU R115, [R1+0x4fc] ;  /* 0x0004fc0001737983 */ /* 0x000ea80000300800 */
[----:B------:R-:W2:Y:S01]  /*13180*/  LDL.LU R116, [R1+0x4f8] ;  /* 0x0004f80001747983 */ /* 0x000ea20000300800 */
[----:B------:R-:W-:Y:S01]  /*13190*/  FADD R207, R150, R207 ;  /* 0x000000cf96cf7221 */ /* 0x000fe20000000000 */
[----:B------:R-:W-:Y:S01]  /*131a0*/  FADD R206, R151, R206 ;  /* 0x000000ce97ce7221 */ /* 0x000fe20000000000 */
[----:B------:R-:W-:Y:S01]  /*131b0*/  FADD R237, R120, R237 ;  /* 0x000000ed78ed7221 */ /* 0x000fe20000000000 */
[----:B------:R-:W3:Y:S01]  /*131c0*/  LDL.LU R117, [R1+0x1b8] ;  /* 0x0001b80001757983 */ /* 0x000ee20000300800 */
[----:B------:R-:W-:Y:S01]  /*131d0*/  FADD R236, R121, R236 ;  /* 0x000000ec79ec7221 */ /* 0x000fe20000000000 */
[----:B------:R-:W-:Y:S01]  /*131e0*/  FADD R235, R122, R235 ;  /* 0x000000eb7aeb7221 */ /* 0x000fe20000000000 */
[----:B------:R-:W-:Y:S01]  /*131f0*/  FADD R234, R123, R234 ;  /* 0x000000ea7bea7221 */ /* 0x000fe20000000000 */
[----:B------:R-:W3:Y:S01]  /*13200*/  LDL.LU R149, [R1+0x208] ;  /* 0x0002080001957983 */ /* 0x000ee20000300800 */
[----:B------:R-:W-:Y:S01]  /*13210*/  FADD R233, R124, R233 ;  /* 0x000000e97ce97221 */ /* 0x000fe20000000000 */
[----:B------:R-:W-:Y:S01]  /*13220*/  FADD R232, R125, R232 ;  /* 0x000000e87de87221 */ /* 0x000fe20000000000 */
[----:B------:R-:W-:Y:S01]  /*13230*/  FADD R231, R126, R231 ;  /* 0x000000e77ee77221 */ /* 0x000fe20000000000 */
[----:B------:R0:W-:Y:S01]  /*13240*/  STL [R1+0x200], R118 ;  /* 0x0002007601007387 */ /* 0x0001e20000100800 */
[----:B------:R-:W-:Y:S01]  /*13250*/  FADD R230, R127, R230 ;  /* 0x000000e67fe67221 */ /* 0x000fe20000000000 */
        /* <DEDUP_REMOVED lines=8> */
[----:B0-----:R-:W4:Y:S01]  /*132e0*/  LDL.LU R118, [R1+0x1bc] ;  /* 0x0001bc0001767983 */ /* 0x001f220000300800 */
[----:B------:R-:W-:Y:S01]  /*132f0*/  FADD R215, R142, R215 ;  /* 0x000000d78ed77221 */ /* 0x000fe20000000000 */
[----:B------:R-:W-:Y:S01]  /*13300*/  FADD R224, R133, R224 ;  /* 0x000000e085e07221 */ /* 0x000fe20000000000 */
[----:B------:R-:W-:Y:S01]  /*13310*/  FADD R214, R143, R214 ;  /* 0x000000d68fd67221 */ /* 0x000fe20000000000 */
[----:B------:R0:W-:Y:S01]  /*13320*/  STL [R1+0x204], R0 ;  /* 0x0002040001007387 */ /* 0x0001e20000100800 */
[----:B------:R-:W-:Y:S01]  /*13330*/  FADD R223, R134, R223 ;  /* 0x000000df86df7221 */ /* 0x000fe20000000000 */
[----:B------:R-:W-:Y:S01]  /*13340*/  FADD R213, R144, R213 ;  /* 0x000000d590d57221 */ /* 0x000fe20000000000 */
[----:B------:R-:W-:Y:S01]  /*13350*/  FADD R222, R135, R222 ;  /* 0x000000de87de7221 */ /* 0x000fe20000000000 */
[----:B------:R-:W4:Y:S01]  /*13360*/  LDL.LU R150, [R1+0x20c] ;  /* 0x00020c0001967983 */ /* 0x000f220000300800 */
[----:B------:R-:W-:Y:S01]  /*13370*/  FADD R212, R145, R212 ;  /* 0x000000d491d47221 */ /* 0x000fe20000000000 */
[----:B------:R-:W-:Y:S01]  /*13380*/  FADD R221, R136, R221 ;  /* 0x000000dd88dd7221 */ /* 0x000fe20000000000 */
[----:B------:R-:W-:Y:S01]  /*13390*/  FADD R211, R146, R211 ;  /* 0x000000d392d37221 */ /* 0x000fe20000000000 */
[----:B------:R-:W2:Y:S01]  /*133a0*/  LDL.LU R119, [R1+0x1c0] ;  /* 0x0001c00001777983 */ /* 0x000ea20000300800 */
[----:B------:R-:W-:Y:S01]  /*133b0*/  FADD R220, R137, R220 ;  /* 0x000000dc89dc7221 */ /* 0x000fe20000000000 */
[----:B------:R-:W-:Y:S01]  /*133c0*/  FADD R210, R147, R210 ;  /* 0x000000d293d27221 */ /* 0x000fe20000000000 */
[----:B------:R-:W-:Y:S01]  /*133d0*/  FADD R219, R138, R219 ;  /* 0x000000db8adb7221 */ /* 0x000fe20000000000 */
[----:B------:R-:W2:Y:S01]  /*133e0*/  LDL.LU R151, [R1+0x210] ;  /* 0x0002100001977983 */ /* 0x000ea20000300800 */
[----:B------:R-:W-:-:S03]  /*133f0*/  FADD R209, R148, R209 ;  /* 0x000000d194d17221 */ /* 0x000fc60000000000 */
[----:B------:R-:W2:Y:S04]  /*13400*/  LDL.LU R120, [R1+0x1c4] ;  /* 0x0001c40001787983 */ /* 0x000ea80000300800 */
[----:B0-----:R-:W2:Y:S04]  /*13410*/  LDL.LU R0, [R1+0x214] ;  /* 0x0002140001007983 */ /* 0x001ea80000300800 */
        /* <DEDUP_REMOVED lines=28> */
[----:B---3--:R-:W-:-:S03]  /*135e0*/  FADD R149, R117, R149 ;  /* 0x0000009575957221 */ /* 0x008fc60000000000 */
[----:B------:R-:W3:Y:S04]  /*135f0*/  LDL.LU R117, [R1+0x4f4] ;  /* 0x0004f40001757983 */ /* 0x000ee80000300800 */
[----:B------:R0:W-:Y:S04]  /*13600*/  STL [R1+0x208], R149 ;  /* 0x0002089501007387 */ /* 0x0001e80000100800 */
[----:B0-----:R-:W3:Y:S01]  /*13610*/  LDL.LU R149, [R1+0x250] ;  /* 0x0002500001957983 */ /* 0x001ee20000300800 */
[----:B----4-:R-:W-:-:S03]  /*13620*/  FADD R150, R118, R150 ;  /* 0x0000009676967221 */ /* 0x010fc60000000000 */
[----:B------:R-:W4:Y:S04]  /*13630*/  LDL.LU R118, [R1+0x4f0] ;  /* 0x0004f00001767983 */ /* 0x000f280000300800 */
[----:B------:R0:W-:Y:S01]  /*13640*/  STL [R1+0x20c], R150 ;  /* 0x00020c9601007387 */ /* 0x0001e20000100800 */
[----:B--2---:R-:W-:-:S03]  /*13650*/  FADD R151, R119, R151 ;  /* 0x0000009777977221 */ /* 0x004fc60000000000 */
[----:B0-----:R-:W2:Y:S04]  /*13660*/  LDL.LU R150, [R1+0x254] ;  /* 0x0002540001967983 */ /* 0x001ea80000300800 */
[----:B------:R-:W4:Y:S04]  /*13670*/  LDL.LU R119, [R1+0x4ec] ;  /* 0x0004ec0001777983 */ /* 0x000f280000300800 */
[----:B------:R0:W-:Y:S04]  /*13680*/  STL [R1+0x210], R151 ;  /* 0x0002109701007387 */ /* 0x0001e80000100800 */
[----:B0-----:R-:W4:Y:S01]  /*13690*/  LDL.LU R151, [R1+0x258] ;  /* 0x0002580001977983 */ /* 0x001f220000300800 */
[----:B------:R-:W-:Y:S01]  /*136a0*/  FADD R0, R120, R0 ;  /* 0x0000000078007221 */ /* 0x000fe20000000000 */
[----:B------:R-:W-:-:S02]  /*136b0*/  FADD R122, R121, R122 ;  /* 0x0000007a797a7221 */ /* 0x000fc40000000000 */
[----:B------:R-:W4:Y:S01]  /*136c0*/  LDL.LU R120, [R1+0x4e8] ;  /* 0x0004e80001787983 */ /* 0x000f220000300800 */
[----:B------:R-:W-:-:S03]  /*136d0*/  FADD R124, R123, R124 ;  /* 0x0000007c7b7c7221 */ /* 0x000fc60000000000 */
[----:B------:R0:W-:Y:S01]  /*136e0*/  STL [R1+0x214], R0 ;  /* 0x0002140001007387 */ /* 0x0001e20000100800 */
[----:B------:R-:W-:-:S03]  /*136f0*/  FADD R126, R125, R126 ;  /* 0x0000007e7d7e7221 */ /* 0x000fc60000000000 */
[----:B0-----:R-:W4:Y:S04]  /*13700*/  LDL.LU R0, [R1+0x25c] ;  /* 0x00025c0001007983 */ /* 0x001f280000300800 */
[----:B------:R-:W4:Y:S04]  /*13710*/  LDL.LU R121, [R1+0x4e4] ;  /* 0x0004e40001797983 */ /* 0x000f280000300800 */
[----:B------:R0:W-:Y:S01]  /*13720*/  STL [R1+0x218], R122 ;  /* 0x0002187a01007387 */ /* 0x0001e20000100800 */
[----:B------:R-:W-:Y:S01]  /*13730*/  FADD R128, R127, R128 ;  /* 0x000000807f807221 */ /* 0x000fe20000000000 */
[----:B------:R-:W-:-:S02]  /*13740*/  FADD R139, R129, R139 ;  /* 0x0000008b818b7221 */ /* 0x000fc40000000000 */
[----:B0-----:R-:W4:Y:S04]  /*13750*/  LDL.LU R122, [R1+0x4e0] ;  /* 0x0004e000017a7983 */ /* 0x001f280000300800 */
[----:B------:R-:W4:Y:S04]  /*13760*/  LDL.LU R123, [R1+0x4dc] ;  /* 0x0004dc00017b7983 */ /* 0x000f280000300800 */
[----:B------:R0:W-:Y:S01]  /*13770*/  STL [R1+0x21c], R124 ;  /* 0x00021c7c01007387 */ /* 0x0001e20000100800 */
[----:B------:R-:W-:-:S03]  /*13780*/  FADD R140, R130, R140 ;  /* 0x0000008c828c7221 */ /* 0x000fc60000000000 */
        /* <DEDUP_REMOVED lines=34> */
[----:B------:R0:W-:Y:S04]  /*139b0*/  STL [R1+0x240], R145 ;  /* 0x0002409101007387 */ /* 0x0001e80000100800 */
[----:B0-----:R-:W4:Y:S04]  /*139c0*/  LDL.LU R145, [R1+0x278] ;  /* 0x0002780001917983 */ /* 0x001f280000300800 */
[----:B------:R-:W4:Y:S04]  /*139d0*/  LDL.LU R136, [R1+0x4a8] ;  /* 0x0004a80001887983 */ /* 0x000f280000300800 */
[----:B------:R0:W-:Y:S04]  /*139e0*/  STL [R1+0x244], R146 ;  /* 0x0002449201007387 */ /* 0x0001e80000100800 */
[----:B0-----:R-:W4:Y:S04]  /*139f0*/  LDL.LU R146, [R1+0x27c] ;  /* 0x00027c0001927983 */ /* 0x001f280000300800 */
[----:B------:R-:W4:Y:S04]  /*13a00*/  LDL.LU R137, [R1+0x4a4] ;  /* 0x0004a40001897983 */ /* 0x000f280000300800 */
[----:B------:R0:W-:Y:S04]  /*13a10*/  STL [R1+0x248], R147 ;  /* 0x0002489301007387 */ /* 0x0001e80000100800 */
[----:B0-----:R-:W4:Y:S04]  /*13a20*/  LDL.LU R147, [R1+0x280] ;  /* 0x0002800001937983 */ /* 0x001f280000300800 */
[----:B------:R-:W4:Y:S01]  /*13a30*/  LDL.LU R138, [R1+0x4a0] ;  /* 0x0004a000018a7983 */ /* 0x000f220000300800 */
[----:B---3--:R-:W-:-:S03]  /*13a40*/  FADD R149, R24, R149 ;  /* 0x0000009518957221 */ /* 0x008fc60000000000 */
[----:B------:R0:W-:Y:S04]  /*13a50*/  STL [R1+0x24c], R148 ;  /* 0x00024c9401007387 */ /* 0x0001e80000100800 */
[----:B0-----:R-:W3:Y:S04]  /*13a60*/  LDL.LU R148, [R1+0x284] ;  /* 0x0002840001947983 */ /* 0x001ee80000300800 */
[----:B------:R0:W-:Y:S01]  /*13a70*/  STL [R1+0x250], R149 ;  /* 0x0002509501007387 */ /* 0x0001e20000100800 */
[----:B--2---:R-:W-:-:S03]  /*13a80*/  FADD R150, R25, R150 ;  /* 0x0000009619967221 */ /* 0x004fc60000000000 */
[----:B0-----:R-:W2:Y:S04]  /*13a90*/  LDL.LU R149, [R1+0x288] ;  /* 0x0002880001957983 */ /* 0x001ea80000300800 */
[----:B------:R0:W-:Y:S04]  /*13aa0*/  STL [R1+0x254], R150 ;  /* 0x0002549601007387 */ /* 0x0001e80000100800 */
[----:B0-----:R-:W2:Y:S01]  /*13ab0*/  LDL.LU R150, [R1+0x28c] ;  /* 0x00028c0001967983 */ /* 0x001ea20000300800 */
[----:B----4-:R-:W-:-:S05]  /*13ac0*/  FADD R151, R26, R151 ;  /* 0x000000971a977221 */ /* 0x010fca0000000000 */
[----:B------:R0:W-:Y:S04]  /*13ad0*/  STL [R1+0x258], R151 ;  /* 0x0002589701007387 */ /* 0x0001e80000100800 */
[----:B0-----:R-:W4:Y:S01]  /*13ae0*/  LDL.LU R151, [R1+0x290] ;  /* 0x0002900001977983 */ /* 0x001f220000300800 */
[----:B------:R-:W-:-:S03]  /*13af0*/  FADD R0, R27, R0 ;  /* 0x000000001b007221 */ /* 0x000fc60000000000 */
[----:B------:R-:W4:Y:S04]  /*13b00*/  LDL.LU R27, [R1+0x2c8] ;  /* 0x0002c800011b7983 */ /* 0x000f280000300800 */
[----:B------:R-:W4:Y:S04]  /*13b10*/  LDL.LU R26, [R1+0x2cc] ;  /* 0x0002cc00011a7983 */ /* 0x000f280000300800 */
[----:B------:R-:W4:Y:S04]  /*13b20*/  LDL.LU R25, [R1+0x2d0] ;  /* 0x0002d00001197983 */ /* 0x000f280000300800 */
[----:B------:R0:W-:Y:S04]  /*13b30*/  STL [R1+0x25c], R0 ;  /* 0x00025c0001007387 */ /* 0x0001e80000100800 */
[----:B------:R-:W4:Y:S04]  /*13b40*/  LDL.LU R24, [R1+0x2d4] ;  /* 0x0002d40001187983 */ /* 0x000f280000300800 */
[----:B0-----:R-:W4:Y:S01]  /*13b50*/  LDL.LU R0, [R1+0x2d8] ;  /* 0x0002d80001007983 */ /* 0x001f220000300800 */
[----:B------:R-:W-:-:S05]  /*13b60*/  FADD R139, R28, R139 ;  /* 0x0000008b1c8b7221 */ /* 0x000fca0000000000 */
[----:B------:R0:W-:Y:S04]  /*13b70*/  STL [R1+0x260], R139 ;  /* 0x0002608b01007387 */ /* 0x0001e80000100800 */
[----:B0-----:R-:W4:Y:S01]  /*13b80*/  LDL.LU R139, [R1+0x49c] ;  /* 0x00049c00018b7983 */ /* 0x001f220000300800 */
[----:B------:R-:W-:-:S03]  /*13b90*/  FADD R140, R29, R140 ;  /* 0x0000008c1d8c7221 */ /* 0x000fc60000000000 */
[----:B------:R-:W4:Y:S04]  /*13ba0*/  LDL.LU R28, [R1+0x2c4] ;  /* 0x0002c400011c7983 */ /* 0x000f280000300800 */
        /* <DEDUP_REMOVED lines=30> */
[----:B---3--:R-:W-:-:S03]  /*13d90*/  FADD R148, R37, R148 ;  /* 0x0000009425947221 */ /* 0x008fc60000000000 */
[----:B------:R-:W3:Y:S04]  /*13da0*/  LDL.LU R36, [R1+0x2a4] ;  /* 0x0002a40001247983 */ /* 0x000ee80000300800 */
[----:B------:R0:W-:Y:S01]  /*13db0*/  STL [R1+0x284], R148 ;  /* 0x0002849401007387 */ /* 0x0001e20000100800 */
[----:B--2---:R-:W-:-:S03]  /*13dc0*/  FADD R149, R38, R149 ;  /* 0x0000009526957221 */ /* 0x004fc60000000000 */
[----:B0-----:R-:W2:Y:S04]  /*13dd0*/  LDL.LU R148, [R1+0x478] ;  /* 0x0004780001947983 */ /* 0x001ea80000300800 */
[----:B------:R-:W2:Y:S04]  /*13de0*/  LDL.LU R37, [R1+0x2a0] ;  /* 0x0002a00001257983 */ /* 0x000ea80000300800 */
[----:B------:R0:W-:Y:S01]  /*13df0*/  STL [R1+0x288], R149 ;  /* 0x0002889501007387 */ /* 0x0001e20000100800 */
[----:B------:R-:W-:-:S03]  /*13e00*/  FADD R150, R39, R150 ;  /* 0x0000009627967221 */ /* 0x000fc60000000000 */
[----:B0-----:R-:W2:Y:S04]  /*13e10*/  LDL.LU R149, [R1+0x474] ;  /* 0x0004740001957983 */ /* 0x001ea80000300800 */
[----:B------:R-:W2:Y:S04]  /*13e20*/  LDL.LU R38, [R1+0x29c] ;  /* 0x00029c0001267983 */ /* 0x000ea80000300800 */
[----:B------:R0:W-:Y:S01]  /*13e30*/  STL [R1+0x28c], R150 ;  /* 0x00028c9601007387 */ /* 0x0001e20000100800 */
[----:B----4-:R-:W-:-:S03]  /*13e40*/  FADD R151, R40, R151 ;  /* 0x0000009728977221 */ /* 0x010fc60000000000 */
[----:B0-----:R-:W4:Y:S04]  /*13e50*/  LDL.LU R150, [R1+0x470] ;  /* 0x0004700001967983 */ /* 0x001f280000300800 */
[----:B------:R-:W4:Y:S04]  /*13e60*/  LDL.LU R39, [R1+0x298] ;  /* 0x0002980001277983 */ /* 0x000f280000300800 */
[----:B------:R0:W-:Y:S04]  /*13e70*/  STL [R1+0x290], R151 ;  /* 0x0002909701007387 */ /* 0x0001e80000100800 */
[----:B0-----:R-:W4:Y:S04]  /*13e80*/  LDL.LU R151, [R1+0x46c] ;  /* 0x00046c0001977983 */ /* 0x001f280000300800 */
[----:B------:R-:W4:Y:S01]  /*13e90*/  LDL.LU R40, [R1+0x294] ;  /* 0x0002940001287983 */ /* 0x000f220000300800 */
        /* <DEDUP_REMOVED lines=13> */
[----:B---3--:R-:W-:Y:S01]  /*13f70*/  FADD R36, R45, R36 ;  /* 0x000000242d247221 */ /* 0x008fe20000000000 */
[----:B--2---:R-:W-:Y:S01]  /*13f80*/  FADD R37, R44, R37 ;  /* 0x000000252c257221 */ /* 0x004fe20000000000 */
[----:B------:R-:W-:Y:S01]  /*13f90*/  FADD R38, R43, R38 ;  /* 0x000000262b267221 */ /* 0x000fe20000000000 */
[----:B----4-:R-:W-:Y:S01]  /*13fa0*/  FADD R39, R42, R39 ;  /* 0x000000272a277221 */ /* 0x010fe20000000000 */
[----:B------:R-:W-:-:S05]  /*13fb0*/  FADD R40, R41, R40 ;  /* 0x0000002829287221 */ /* 0x000fca0000000000 */
[----:B------:R0:W-:Y:S04]  /*13fc0*/  STL [R1+0x294], R40 ;  /* 0x0002942801007387 */ /* 0x0001e80000100800 */
        /* <DEDUP_REMOVED lines=14> */
[----:B------:R-:W4:Y:S04]  /*140b0*/  LDL.LU R53, [R1+0x2dc] ;  /* 0x0002dc0001357983 */ /* 0x000f280000300800 */
[----:B------:R1:W-:Y:S04]  /*140c0*/  STL [R1+0x2d0], R25 ;  /* 0x0002d01901007387 */ /* 0x0003e80000100800 */
[----:B------:R-:W4:Y:S04]  /*140d0*/  LDL.LU R52, [R1+0x2e0] ;  /* 0x0002e00001347983 */ /* 0x000f280000300800 */
[----:B------:R1:W-:Y:S04]  /*140e0*/  STL [R1+0x2d4], R24 ;  /* 0x0002d41801007387 */ /* 0x0003e80000100800 */
        /* <DEDUP_REMOVED lines=13> */
[----:B--2---:R-:W2:Y:S04]  /*141c0*/  LDL.LU R39, [R1+0x314] ;  /* 0x0003140001277983 */ /* 0x004ea80000300800 */
[----:B---3--:R-:W3:Y:S04]  /*141d0*/  LDL.LU R38, [R1+0x318] ;  /* 0x0003180001267983 */ /* 0x008ee80000300800 */
[----:B----4-:R-:W4:Y:S04]  /*141e0*/  LDL.LU R37, [R1+0x31c] ;  /* 0x00031c0001257983 */ /* 0x010f280000300800 */
[----:B-1----:R-:W4:Y:S04]  /*141f0*/  LDL.LU R36, [R1+0x320] ;  /* 0x0003200001247983 */ /* 0x002f280000300800 */
        /* <DEDUP_REMOVED lines=12> */
[----:B------:R-:W4:Y:S01]  /*142c0*/  LDL.LU R0, [R1+0x354] ;  /* 0x0003540001007983 */ /* 0x000f220000300800 */
[----:B------:R-:W-:Y:S01]  /*142d0*/  FADD R53, R59, R53 ;  /* 0x000000353b357221 */ /* 0x000fe20000000000 */
        /* <DEDUP_REMOVED lines=74> */
[----:B--2---:R-:W2:Y:S04]  /*14780*/  LDL.LU R40, [R1+0x38c] ;  /* 0x00038c0001287983 */ /* 0x004ea80000300800 */
        /* <DEDUP_REMOVED lines=167> */
[----:B------:R-:W-:Y:S01]  /*15200*/  FADD R24, R150, R24 ;  /* 0x0000001896187221 */ /* 0x000fe20000000000 */
[----:B------:R-:W-:-:S05]  /*15210*/  FADD R0, R0, R151 ;  /* 0x0000009700007221 */ /* 0x000fca0000000000 */
[----:B------:R0:W-:Y:S04]  /*15220*/  STL [R1+0x44c], R0 ;  /* 0x00044c0001007387 */ /* 0x0001e80000100800 */
[----:B------:R0:W-:Y:S04]  /*15230*/  STL [R1+0x444], R25 ;  /* 0x0004441901007387 */ /* 0x0001e80000100800 */
[----:B------:R0:W-:Y:S02]  /*15240*/  STL [R1+0x448], R24 ;  /* 0x0004481801007387 */ /* 0x0001e40000100800 */
.L_x_32:
[----:B0-----:R-:W0:Y:S02]  /*15250*/  LDC R0, c[0x0][0x28c] ;  /* 0x0000a300ff007b82 */ /* 0x001e240000000800 */
[----:B0-----:R-:W-:-:S13]  /*15260*/  ISETP.GE.AND P1, PT, R0, 0x1, PT ;  /* 0x000000010000780c */ /* 0x001fda0003f26270 */
[----:B------:R-:W-:Y:S05]  /*15270*/  @!P1 BRA `(.L_x_33) ;  /* 0x00000000005c9947 */ /* 0x000fea0003800000 */
[----:B------:R-:W-:-:S06]  /*15280*/  UISETP.NE.AND UP0, UPT, UR22, 0x3, UPT ;  /* 0x000000031600788c */ /* 0x000fcc000bf05270 */
[----:B------:R-:W-:-:S13]  /*15290*/  PLOP3.LUT P1, PT, PT, PT, UP0, 0x80, 0x0 ;  /* 0x000000000000781c */ /* 0x000fda0003f2f008 */
[----:B------:R-:W-:Y:S05]  /*152a0*/  @!P1 BRA `(.L_x_34) ;  /* 0x0000000000049947 */ /* 0x000fea0003800000 */
[----:B------:R-:W-:Y:S01]  /*152b0*/  BPT.TRAP 0x1 ;  /* 0x000000040000795c */ /* 0x000fe20000300000 */
.L_x_34:
[----:B------:R-:W-:Y:S04]  /*152c0*/  BSSY B0, `(.L_x_35) ;  /* 0x000000e000007945 */ /* 0x000fe80003800000 */
[----:B------:R-:W-:Y:S05]  /*152d0*/  @!P0 BRA `(.L_x_36) ;  /* 0x0000000000308947 */ /* 0x000fea0003800000 */
[----:B------:R-:W2:Y:S01]  /*152e0*/  LDL R24, [R1+0x450] ;  /* 0x0004500001187983 */ /* 0x000ea20000100800 */
[----:B------:R-:W-:-:S04]  /*152f0*/  UISETP.LT.AND UP0, UPT, UR10, 0x1, UPT ;  /* 0x000000010a00788c */ /* 0x000fc8000bf01270 */
[----:B------:R-:W-:-:S04]  /*15300*/  USEL UR8, UR10, 0x1, UP0 ;  /* 0x000000010a087887 */ /* 0x000fc80008000000 */
[----:B------:R-:W-:-:S04]  /*15310*/  UIADD3 UR8, UR5, UR10, -UR8 ;  /* 0x0000000a05087290 */ /* 0x000fc8000fffe808 */
[----:B------:R-:W-:-:S04]  /*15320*/  UIMAD.WIDE.U32 UR6, UR8, -0x55555555, URZ ;  /* 0xaaaaaaab080678a5 */ /* 0x000fc8000f8e003f */
[----:B------:R-:W-:-:S04]  /*15330*/  USHF.R.U32.HI UR6, URZ, 0x1, UR7 ;  /* 0x000000013f067899 */ /* 0x000fc80008011607 */
[----:B------:R-:W-:-:S04]  /*15340*/  UIMAD UR8, UR6, -0x3, UR8 ;  /* 0xfffffffd060878a4 */ /* 0x000fc8000f8e0208 */
[----:B------:R-:W-:-:S04]  /*15350*/  ULEA UR8, UR8, UR12, 0x3 ;  /* 0x0000000c08087291 */ /* 0x000fc8000f8e183f */
[----:B------:R-:W-:-:S06]  /*15360*/  UIADD3 UR8, UR8, 0x18, URZ ;  /* 0x0000001808087890 */ /* 0x000fcc000fffe03f */
[----:B------:R-:W-:-:S05]  /*15370*/  IMAD.U32 R0, RZ, RZ, UR8 ;  /* 0x00000008ff007e24 */ /* 0x000fca000f8e00ff */
[----:B--2---:R-:W-:-:S04]  /*15380*/  PRMT R0, R24, 0x654, R0 ;  /* 0x0000065418007816 */ /* 0x004fc80000000000 */
[----:B------:R0:W-:Y:S03]  /*15390*/  SYNCS.ARRIVE.TRANS64.RED.A1T0 RZ, [R0+URZ], RZ ;  /* 0x000000ff00ff79a7 */ /* 0x0001e6000810043f */
.L_x_36:
[----:B------:R-:W-:Y:S05]  /*153a0*/  BSYNC B0 ;  /* 0x0000000000007941 */ /* 0x000fea0003800000 */
.L_x_35:
[----:B------:R-:W-:-:S06]  /*153b0*/  UISETP.GT.U32.AND UP0, UPT, UR13, 0x1, UPT ;  /* 0x000000010d00788c */ /* 0x000fcc000bf04070 */
[----:B------:R-:W-:-:S13]  /*153c0*/  PLOP3.LUT P1, PT, PT, PT, UP0, 0x80, 0x0 ;  /* 0x000000000000781c */ /* 0x000fda0003f2f008 */
[----:B------:R-:W-:Y:S05]  /*153d0*/  @P1 BRA `(.L_x_33) ;  /* 0x0000000000041947 */ /* 0x000fea0003800000 */
[----:B------:R-:W-:Y:S01]  /*153e0*/  BPT.TRAP 0x1 ;  /* 0x000000040000795c */ /* 0x000fe20000300000 */
.L_x_33:
[----:B------:R-:W2:Y:S01]  /*153f0*/  LDL.LU R28, [R1+0x460] ;  /* 0x00046000011c7983 */ /* 0x000ea20000300800 */
[----:B------:R-:W3:Y:S01]  /*15400*/  LDC R25, c[0x0][0x288] ;  /* 0x0000a200ff197b82 */ /* 0x000ee20000000800 */
[----:B------:R-:W4:Y:S01]  /*15410*/  S2R R27, SR_TID.X ;  /* 0x00000000001b7919 */ /* 0x000f220000002100 */
[----:B------:R-:W-:Y:S01]  /*15420*/  UIADD3 UR8, UR10, UR5, URZ ;  /* 0x000000050a087290 */ /* 0x000fe2000fffe03f */
[----:B------:R-:W-:Y:S01]  /*15430*/  ULDC UR6, c[0x0][0x284] ;  /* 0x0000a10000067ab9 */ /* 0x000fe20000000800 */
[----:B------:R-:W0:Y:S01]  /*15440*/  LDL.LU R26, [R1+0x45c] ;  /* 0x00045c00011a7983 */ /* 0x000e220000300800 */
[----:B------:R-:W-:Y:S01]  /*15450*/  USHF.R.S32.HI UR11, URZ, 0x1f, UR9 ;  /* 0x0000001f3f0b7899 */ /* 0x000fe20008011409 */
[----:B------:R-:W-:Y:S01]  /*15460*/  IMAD.MOV.U32 R41, RZ, RZ, -0x1 ;  /* 0xffffffffff297424 */ /* 0x000fe200078e00ff */
[----:B------:R-:W-:Y:S01]  /*15470*/  UISETP.GT.U32.AND UP0, UPT, UR8, 0x2, UPT ;  /* 0x000000020800788c */ /* 0x000fe2000bf04070 */
[----:B------:R-:W-:Y:S01]  /*15480*/  ULDC.64 UR16, c[0x0][0x5d0] ;  /* 0x0001740000107ab9 */ /* 0x000fe20000000a00 */
[----:B------:R-:W-:-:S02]  /*15490*/  UISETP.GE.U32.AND UP1, UPT, UR10, 0x3, UPT ;  /* 0x000000030a00788c */ /* 0x000fc4000bf26070 */
[----:B------:R-:W-:Y:S02]  /*154a0*/  UIMAD UR5, UR11, UR16, URZ ;  /* 0x000000100b0572a4 */ /* 0x000fe4000f8e023f */
[----:B------:R-:W-:Y:S01]  /*154b0*/  UISETP.LT.U32.AND UP0, UPT, UR10, 0x3, UP0 ;  /* 0x000000030a00788c */ /* 0x000fe20008701070 */
[C---:B----4-:R-:W-:Y:S01]  /*154c0*/  LOP3.LUT R24, R27.reuse, 0x3, RZ, 0xc0, !PT ;  /* 0x000000031b187812 */ /* 0x050fe200078ec0ff */
[----:B------:R-:W-:Y:S01]  /*154d0*/  IMAD.SHL.U32 R32, R27, 0x2, RZ ;  /* 0x000000021b207824 */ /* 0x000fe200078e00ff */
[----:B------:R-:W-:-:S03]  /*154e0*/  SHF.R.U32.HI R34, RZ, 0x7, R27 ;  /* 0x00000007ff227819 */ /* 0x000fc6000001161b */
[----:B---3--:R-:W-:Y:S01]  /*154f0*/  IMAD R24, R24, -0x2, R25 ;  /* 0xfffffffe18187824 */ /* 0x008fe200078e0219 */
[----:B------:R-:W-:Y:S02]  /*15500*/  LOP3.LUT R34, R34, 0x1, RZ, 0xc0, !PT ;  /* 0x0000000122227812 */ /* 0x000fe400078ec0ff */
[----:B------:R-:W-:-:S03]  /*15510*/  LOP3.LUT R32, R32, 0x6, RZ, 0xc0, !PT ;  /* 0x0000000620207812 */ /* 0x000fc600078ec0ff */
[----:B------:R-:W-:Y:S02]  /*15520*/  IMAD.SHL.U32 R35, R34, 0x40, RZ ;  /* 0x0000004022237824 */ /* 0x000fe400078e00ff */
[----:B--2---:R-:W-:-:S04]  /*15530*/  IMAD.WIDE R38, R28, 0x100, RZ ;  /* 0x000001001c267825 */ /* 0x004fc800078e02ff */
[----:B0-----:R-:W-:Y:S01]  /*15540*/  IMAD.SHL.U32 R0, R26, 0x100, RZ ;  /* 0x000001001a007824 */ /* 0x001fe200078e00ff */
[----:B------:R-:W-:Y:S01]  /*15550*/  PRMT R32, R32, 0x6540, R26 ;  /* 0x0000654020207816 */ /* 0x000fe2000000001a */
[----:B------:R-:W-:-:S03]  /*15560*/  IMAD.U32 R26, RZ, RZ, UR16 ;  /* 0x00000010ff1a7e24 */ /* 0x000fc6000f8e00ff */
[----:B------:R-:W-:Y:S01]  /*15570*/  ISETP.GE.AND P1, PT, R0, R25, PT ;  /* 0x000000190000720c */ /* 0x000fe20003f26270 */
[----:B------:R-:W-:Y:S01]  /*15580*/  IMAD.IADD R0, R24, 0x1, -R0 ;  /* 0x0000000118007824 */ /* 0x000fe200078e0a00 */
[----:B------:R-:W-:Y:S02]  /*15590*/  SHF.R.U32.HI R24, RZ, 0x2, R27 ;  /* 0x00000002ff187819 */ /* 0x000fe4000001161b */
[----:B------:R-:W-:Y:S02]  /*155a0*/  LOP3.LUT R25, R27, 0x60, RZ, 0xc0, !PT ;  /* 0x000000601b197812 */ /* 0x000fe400078ec0ff */
[----:B------:R-:W-:Y:S02]  /*155b0*/  LOP3.LUT R24, R24, 0x7, RZ, 0xc0, !PT ;  /* 0x0000000718187812 */ /* 0x000fe400078ec0ff */
[----:B------:R-:W-:Y:S02]  /*155c0*/  SHF.R.U32.HI R25, RZ, 0x1, R25 ;  /* 0x00000001ff197819 */ /* 0x000fe40000011619 */
[----:B------:R-:W-:-:S02]  /*155d0*/  LOP3.LUT R35, R35, 0x40, R24, 0xe2, !PT ;  /* 0x0000004023237812 */ /* 0x000fc400078ee218 */
[----:B------:R-:W-:Y:S02]  /*155e0*/  IADD3 R24, RZ, -R25, -R24 ;  /* 0x80000019ff187210 */ /* 0x000fe40007ffe818 */
[----:B------:R-:W-:Y:S02]  /*155f0*/  SHF.R.S32.HI R33, RZ, 0x1f, R32 ;  /* 0x0000001fff217819 */ /* 0x000fe40000011420 */
[----:B------:R-:W-:Y:S01]  /*15600*/  LOP3.LUT R35, R38, R35, R25, 0xfe, !PT ;  /* 0x0000002326237212 */ /* 0x000fe200078efe19 */
[----:B------:R-:W-:Y:S02]  /*15610*/  IMAD R34, R34, -0x40, R24 ;  /* 0xffffffc022227824 */ /* 0x000fe400078e0218 */
[----:B------:R-:W-:Y:S02]  /*15620*/  IMAD.SHL.U32 R24, R28, 0x100, RZ ;  /* 0x000001001c187824 */ /* 0x000fe400078e00ff */
[----:B------:R-:W-:-:S03]  /*15630*/  IMAD.WIDE.U32 R26, R26, UR9, R32 ;  /* 0x000000091a1a7c25 */ /* 0x000fc6000f8e0020 */
[C---:B------:R-:W-:Y:S02]  /*15640*/  IADD3 R34, -R24.reuse, UR6, R34 ;  /* 0x0000000618227c10 */ /* 0x040fe4000fffe122 */
[----:B------:R-:W-:Y:S01]  /*15650*/  ISETP.GE.OR P1, PT, R24, UR6, P1 ;  /* 0x0000000618007c0c */ /* 0x000fe20008f26670 */
[----:B------:R-:W-:-:S04]  /*15660*/  UIMAD.WIDE.U32 UR6, UR8, -0x55555555, URZ ;  /* 0xaaaaaaab080678a5 */ /* 0x000fc8000f8e003f */
[----:B------:R-:W-:Y:S02]  /*15670*/  USHF.R.U32.HI UR6, URZ, 0x1, UR7 ;  /* 0x000000013f067899 */ /* 0x000fe40008011607 */
[----:B------:R-:W-:Y:S02]  /*15680*/  UIMAD UR7, UR9, UR17, UR5 ;  /* 0x00000011090772a4 */ /* 0x000fe4000f8e0205 */
[----:B------:R-:W-:-:S04]  /*15690*/  USEL UR5, URZ, 0x1, !UP0 ;  /* 0x000000013f057887 */ /* 0x000fc8000c000000 */
[----:B------:R-:W-:Y:S01]  /*156a0*/  ULOP3.LUT UR4, UR4, UR5, URZ, 0x3c, !UPT ;  /* 0x0000000504047292 */ /* 0x000fe2000f8e3c3f */
[----:B------:R-:W-:Y:S01]  /*156b0*/  VIADD R27, R27, UR7 ;  /* 0x000000071b1b7c36 */ /* 0x000fe20008000000 */
[----:B------:R-:W-:Y:S02]  /*156c0*/  UIMAD UR5, UR6, -0x3, UR8 ;  /* 0xfffffffd060578a4 */ /* 0x000fe4000f8e0208 */
[----:B------:R-:W-:Y:S01]  /*156d0*/  @UP1 ULOP3.LUT UR4, UR4, 0x1, UR6, 0x78, !UPT ;  /* 0x0000000104041892 */ /* 0x000fe2000f8e7806 */
[----:B------:R-:W-:Y:S11]  /*156e0*/  @P1 BRA `(.L_x_37) ;  /* 0x0000012400ac1947 */ /* 0x000ff60003800000 */
[----:B------:R-:W0:Y:S01]  /*156f0*/  LDC.64 R28, c[0x0][0x5c8] ;  /* 0x00017200ff1c7b82 */ /* 0x000e220000000a00 */
[----:B------:R-:W-:Y:S01]  /*15700*/  ULDC.64 UR6, c[0x0][0x5c0] ;  /* 0x0001700000067ab9 */ /* 0x000fe20000000a00 */
[----:B------:R-:W-:Y:S01]  /*15710*/  BSSY B0, `(.L_x_37) ;  /* 0x0001268000007945 */ /* 0x000fe20003800000 */
[-C--:B0-----:R-:W-:Y:S01]  /*15720*/  IMAD R24, R39, R28.reuse, RZ ;  /* 0x0000001c27187224 */ /* 0x081fe200078e02ff */
[----:B------:R-:W-:Y:S01]  /*15730*/  SHF.L.U64.HI R36, R28, 0x3, R29 ;  /* 0x000000031c247819 */ /* 0x000fe2000001021d */
[----:B------:R-:W-:-:S04]  /*15740*/  IMAD.WIDE.U32 R26, R35, R28, R26 ;  /* 0x0000001c231a7225 */ /* 0x000fc800078e001a */
[----:B------:R-:W-:Y:S01]  /*15750*/  IMAD R24, R35, R29, R24 ;  /* 0x0000001d23187224 */ /* 0x000fe200078e0218 */
[C---:B------:R-:W-:Y:S01]  /*15760*/  LEA R30, P2, R28.reuse, R26, 0x7 ;  /* 0x0000001a1c1e7211 */ /* 0x040fe200078438ff */
[----:B------:R-:W-:Y:S02]  /*15770*/  IMAD.SHL.U32 R37, R28, 0x8, RZ ;  /* 0x000000081c257824 */ /* 0x000fe400078e00ff */
[----:B------:R-:W-:Y:S01]  /*15780*/  IMAD.IADD R27, R27, 0x1, R24 ;  /* 0x000000011b1b7824 */ /* 0x000fe200078e0218 */
[C---:B------:R-:W-:Y:S02]  /*15790*/  IADD3 R24, P1, R26.reuse, UR6, RZ ;  /* 0x000000061a187c10 */ /* 0x040fe4000ff3e0ff */
[----:B------:R-:W-:Y:S02]  /*157a0*/  IADD3 R26, P5, P6, R26, UR6, R37 ;  /* 0x000000061a1a7c10 */ /* 0x000fe4000febe025 */
[----:B------:R-:W-:Y:S02]  /*157b0*/  LEA.HI.X R31, R28, R27, R29, 0x7, P2 ;  /* 0x0000001b1c1f7211 */ /* 0x000fe400010f3c1d */
[----:B------:R-:W-:-:S02]  /*157c0*/  IADD3.X R25, R27, UR7, RZ, P1, !PT ;  /* 0x000000071b197c10 */ /* 0x000fc40008ffe4ff */
[--C-:B------:R-:W-:Y:S02]  /*157d0*/  IADD3.X R27, R27, UR7, R36.reuse, P5, P6 ;  /* 0x000000071b1b7c10 */ /* 0x100fe4000afec424 */
[----:B------:R-:W-:Y:S02]  /*157e0*/  FSETP.NEU.AND P5, PT, RZ, UR21, PT ;  /* 0x00000015ff007c0b */ /* 0x000fe4000bfad000 */
[C---:B------:R-:W-:Y:S02]  /*157f0*/  IADD3 R28, P2, P3, R30.reuse, UR6, R37 ;  /* 0x000000061e1c7c10 */ /* 0x040fe4000fb5e025 */
[----:B------:R-:W-:Y:S02]  /*15800*/  IADD3 R30, P1, R30, UR6, RZ ;  /* 0x000000061e1e7c10 */ /* 0x000fe4000ff3e0ff */
[C---:B------:R-:W-:Y:S02]  /*15810*/  IADD3.X R29, R31.reuse, UR7, R36, P2, P3 ;  /* 0x000000071f1d7c10 */ /* 0x040fe400097e6424 */
[----:B------:R-:W-:-:S05]  /*15820*/  IADD3.X R31, R31, UR7, RZ, P1, !PT ;  /* 0x000000071f1f7c10 */ /* 0x000fca0008ffe4ff */
[----:B------:R-:W-:Y:S05]  /*15830*/  @!P5 BRA `(.L_x_38) ;  /* 0x000000d800f4d947 */ /* 0x000fea0003800000 */
[----:B------:R-:W-:Y:S01]  /*15840*/  ULDC.64 UR6, c[0x0][0x5b8] ;  /* 0x00016e0000067ab9 */ /* 0x000fe20000000a00 */
[----:B------:R-:W-:Y:S01]  /*15850*/  BSSY B1, `(.L_x_39) ;  /* 0x0000013000017945 */ /* 0x000fe20003800000 */
[----:B------:R-:W-:Y:S01]  /*15860*/  IMAD.U32 R36, RZ, RZ, UR6 ;  /* 0x00000006ff247e24 */ /* 0x000fe2000f8e00ff */
[----:B------:R-:W-:-:S03]  /*15870*/  UIMAD UR6, UR11, UR6, URZ ;  /* 0x000000060b0672a4 */ /* 0x000fc6000f8e023f */
[----:B------:R-:W-:Y:S01]  /*15880*/  IMAD.WIDE.U32 R32, R36, UR9, R32 ;  /* 0x0000000924207c25 */ /* 0x000fe2000f8e0020 */
[----:B------:R-:W-:-:S03]  /*15890*/  UIMAD UR6, UR9, UR7, UR6 ;  /* 0x00000007090672a4 */ /* 0x000fc6000f8e0206 */
[----:B------:R-:W-:Y:S01]  /*158a0*/  IMAD.MOV.U32 R36, RZ, RZ, R32 ;  /* 0x000000ffff247224 */ /* 0x000fe200078e0020 */
[----:B------:R-:W-:Y:S02]  /*158b0*/  ULDC.64 UR8, c[0x0][0x5a8] ;  /* 0x00016a0000087ab9 */ /* 0x000fe40000000a00 */
[----:B------:R-:W-:Y:S01]  /*158c0*/  VIADD R37, R33, UR6 ;  /* 0x0000000621257c36 */ /* 0x000fe20008000000 */
[----:B------:R-:W-:Y:S02]  /*158d0*/  ULDC.64 UR6, c[0x0][0x5b0] ;  /* 0x00016c0000067ab9 */ /* 0x000fe40000000a00 */
[----:B------:R-:W-:Y:S02]  /*158e0*/  IMAD R40, R39, UR6, RZ ;  /* 0x0000000627287c24 */ /* 0x000fe4000f8e02ff */
[----:B------:R-:W-:-:S04]  /*158f0*/  IMAD.WIDE.U32 R32, R35, UR6, R36 ;  /* 0x0000000623207c25 */ /* 0x000fc8000f8e0024 */
[----:B------:R-:W-:Y:S01]  /*15900*/  IMAD R40, R35, UR7, R40 ;  /* 0x0000000723287c24 */ /* 0x000fe2000f8e0228 */
[----:B------:R-:W-:-:S04]  /*15910*/  IADD3 R32, P1, R32, UR8, RZ ;  /* 0x0000000820207c10 */ /* 0x000fc8000ff3e0ff */
[--C-:B------:R-:W-:Y:S02]  /*15920*/  IADD3.X R33, R33, UR9, R40.reuse, P1, !PT ;  /* 0x0000000921217c10 */ /* 0x100fe40008ffe428 */
[----:B------:R-:W-:Y:S02]  /*15930*/  ISETP.GE.AND P1, PT, R34, 0x1, PT ;  /* 0x000000012200780c */ /* 0x000fe40003f26270 */
[----:B------:R-:W-:Y:S02]  /*15940*/  PRMT R40, RZ, 0x7610, R40 ;  /* 0x00007610ff287816 */ /* 0x000fe40000000028 */
[----:B------:R-:W-:-:S13]  /*15950*/  ISETP.LT.OR P2, PT, R0, 0x1, !P1 ;  /* 0x000000010000780c */ /* 0x000fda0004f41670 */
[----:B------:R-:W-:Y:S05]  /*15960*/  @P2 BRA `(.L_x_40) ;  /* 0x0000000000042947 */ /* 0x000fea0003800000 */
[----:B------:R0:W5:Y:S02]  /*15970*/  LDG.E.U8 R40, desc[UR14][R32.64] ;  /* 0x0000000e20287981 */ /* 0x000164000c1e1100 */
.L_x_40:
[----:B------:R-:W-:Y:S05]  /*15980*/  BSYNC B1 ;  /* 0x0000000000017941 */ /* 0x000fea0003800000 */
.L_x_39:
[----:B-----5:R-:W-:Y:S01]  /*15990*/  LOP3.LUT R40, R40, 0xff, RZ, 0xc0, !PT ;  /* 0x000000ff28287812 */ /* 0x020fe200078ec0ff */
[----:B------:R-:W-:Y:S03]  /*159a0*/  BSSY B1, `(.L_x_41) ;  /* 0x000000b000017945 */ /* 0x000fe60003800000 */
[----:B------:R-:W-:-:S05]  /*159b0*/  F2FP.F16.E5M2.UNPACK_B R40, R40 ;  /* 0x00000028ff28723e */ /* 0x000fca00020004ff */
[----:B------:R-:W-:-:S05]  /*159c0*/  HADD2.F32 R40, -RZ, R40.H0_H0 ;  /* 0x20000028ff287230 */ /* 0x000fca0000004100 */
[----:B------:R-:W-:-:S04]  /*159d0*/  FMUL R40, R40, UR21 ;  /* 0x0000001528287c20 */ /* 0x000fc80008400000 */
[----:B------:R-:W-:-:S05]  /*159e0*/  FFMA R2, R2, UR20, R40 ;  /* 0x0000001402027c23 */ /* 0x000fca0008000028 */
[----:B------:R-:W-:-:S05]  /*159f0*/  F2FP.SATFINITE.E5M2.F32.PACK_AB_MERGE_C R2, RZ, R2, RZ ;  /* 0x00000002ff02723e */ /* 0x000fca00048060ff */
[----:B------:R2:W-:Y:S01]  /*15a00*/  @!P2 STG.E.U8 desc[UR14][R24.64], R2 ;  /* 0x000000021800a986 */ /* 0x0005e2000c10110e */
[----:B------:R-:W-:Y:S02]  /*15a10*/  ISETP.LT.OR P2, PT, R0, 0x2, !P1 ;  /* 0x000000020000780c */ /* 0x000fe40004f41670 */
[----:B--2---:R-:W-:-:S11]  /*15a20*/  PRMT R2, RZ, 0x7610, R2 ;  /* 0x00007610ff027816 */ /* 0x004fd60000000002 */
[----:B------:R-:W-:Y:S05]  /*15a30*/  @P2 BRA `(.L_x_42) ;  /* 0x0000000000042947 */ /* 0x000fea0003800000 */
[----:B------:R2:W5:Y:S02]  /*15a40*/  LDG.E.U8 R2, desc[UR14][R32.64+0x1] ;  /* 0x0000010e20027981 */ /* 0x000564000c1e1100 */
.L_x_42:
[----:B------:R-:W-:Y:S05]  /*15a50*/  BSYNC B1 ;  /* 0x0000000000017941 */ /* 0x000fea0003800000 */
.L_x_41:
        /* <DEDUP_REMOVED lines=8> */
[----:B------:R-:W-:-:S05]  /*15ae0*/  IADD3 R2, P2, R35, 0x8, RZ ;  /* 0x0000000823027810 */ /* 0x000fca0007f5e0ff */
[----:B---3--:R-:W-:-:S04]  /*15af0*/  IMAD.X R3, RZ, RZ, R39, P2 ;  /* 0x000000ffff037224 */ /* 0x008fc800010e0627 */
[----:B------:R-:W-:-:S04]  /*15b00*/  IMAD R3, R3, UR6, RZ ;  /* 0x0000000603037c24 */ /* 0x000fc8000f8e02ff */
[C---:B------:R-:W-:Y:S02]  /*15b10*/  IMAD R40, R2.reuse, UR7, R3 ;  /* 0x0000000702287c24 */ /* 0x040fe4000f8e0203 */
[----:B------:R-:W-:-:S03]  /*15b20*/  IMAD.WIDE.U32 R2, R2, UR6, R36 ;  /* 0x0000000602027c25 */ /* 0x000fc6000f8e0024 */
[----:B------:R-:W-:-:S04]  /*15b30*/  IADD3 R2, P2, R2, UR8, RZ ;  /* 0x0000000802027c10 */ /* 0x000fc8000ff5e0ff */
[--C-:B------:R-:W-:Y:S02]  /*15b40*/  IADD3.X R3, R3, UR9, R40.reuse, P2, !PT ;  /* 0x0000000903037c10 */ /* 0x100fe400097fe428 */
[----:B------:R-:W-:Y:S02]  /*15b50*/  ISETP.GE.AND P2, PT, R34, 0x9, PT ;  /* 0x000000092200780c */ /* 0x000fe40003f46270 */
[----:B------:R-:W-:Y:S02]  /*15b60*/  PRMT R40, RZ, 0x7610, R40 ;  /* 0x00007610ff287816 */ /* 0x000fe40000000028 */
[----:B------:R-:W-:-:S13]  /*15b70*/  ISETP.LT.OR P3, PT, R0, 0x1, !P2 ;  /* 0x000000010000780c */ /* 0x000fda0005761670 */
[----:B------:R-:W-:Y:S05]  /*15b80*/  @P3 BRA `(.L_x_44) ;  /* 0x0000000000043947 */ /* 0x000fea0003800000 */
[----:B------:R3:W5:Y:S02]  /*15b90*/  LDG.E.U8 R40, desc[UR14][R2.64] ;  /* 0x0000000e02287981 */ /* 0x000764000c1e1100 */
.L_x_44:
[----:B------:R-:W-:Y:S05]  /*15ba0*/  BSYNC B1 ;  /* 0x0000000000017941 */ /* 0x000fea0003800000 */
.L_x_43:
        /* <DEDUP_REMOVED lines=9> */
[----:B----4-:R-:W-:-:S11]  /*15c40*/  PRMT R4, RZ, 0x7610, R4 ;  /* 0x00007610ff047816 */ /* 0x010fd60000000004 */
[----:B------:R-:W-:Y:S05]  /*15c50*/  @P3 BRA `(.L_x_46) ;  /* 0x0000000000043947 */ /* 0x000fea0003800000 */
[----:B------:R4:W5:Y:S02]  /*15c60*/  LDG.E.U8 R4, desc[UR14][R2.64+0x1] ;  /* 0x0000010e02047981 */ /* 0x000964000c1e1100 */
.L_x_46:
[----:B------:R-:W-:Y:S05]  /*15c70*/  BSYNC B1 ;  /* 0x0000000000017941 */ /* 0x000fea0003800000 */
.L_x_45:
[----:B-----5:R-:W-:Y:S01]  /*15c80*/  LOP3.LUT R4, R4, 0xff, RZ, 0xc0, !PT ;  /* 0x000000ff04047812 */ /* 0x020fe200078ec0ff */
[----:B------:R-:W-:Y:S01]  /*15c90*/  BSSY B1, `(.L_x_47) ;  /* 0x000000b000017945 */ /* 0x000fe20003800000 */
[----:B------:R-:W-:Y:S02]  /*15ca0*/  ISETP.LT.OR P5, PT, R0, 0x9, !P1 ;  /* 0x000000090000780c */ /* 0x000fe40004fa1670 */
[----:B------:R-:W-:-:S05]  /*15cb0*/  F2FP.F16.E5M2.UNPACK_B R4, R4 ;  /* 0x00000004ff04723e */ /* 0x000fca00020004ff */
[----:B------:R-:W-:-:S05]  /*15cc0*/  HADD2.F32 R4, -RZ, R4.H0_H0 ;  /* 0x20000004ff047230 */ /* 0x000fca0000004100 */
[----:B------:R-:W-:-:S04]  /*15cd0*/  FMUL R4, R4, UR21 ;  /* 0x0000001504047c20 */ /* 0x000fc80008400000 */
[--C-:B------:R-:W-:Y:S01]  /*15ce0*/  FFMA R5, R5, UR20, R4.reuse ;  /* 0x0000001405057c23 */ /* 0x100fe20008000004 */
[----:B------:R-:W-:-:S04]  /*15cf0*/  PRMT R4, RZ, 0x7610, R4 ;  /* 0x00007610ff047816 */ /* 0x000fc80000000004 */
[----:B------:R-:W-:-:S05]  /*15d00*/  F2FP.SATFINITE.E5M2.F32.PACK_AB_MERGE_C R5, RZ, R5, RZ ;  /* 0x00000005ff05723e */ /* 0x000fca00048060ff */
[----:B------:R0:W-:Y:S01]  /*15d10*/  @!P3 STG.E.U8 desc[UR14][R26.64+0x1], R5 ;  /* 0x000001051a00b986 */ /* 0x0001e2000c10110e */
[----:B------:R-:W-:Y:S05]  /*15d20*/  @P5 BRA `(.L_x_48) ;  /* 0x0000000000045947 */ /* 0x000fea0003800000 */
[----:B------:R0:W5:Y:S02]  /*15d30*/  LDG.E.U8 R4, desc[UR14][R32.64+0x8] ;  /* 0x0000080e20047981 */ /* 0x000164000c1e1100 */
.L_x_48:
[----:B------:R-:W-:Y:S05]  /*15d40*/  BSYNC B1 ;  /* 0x0000000000017941 */ /* 0x000fea0003800000 */
.L_x_47:
        /* <DEDUP_REMOVED lines=12> */
.L_x_50:
[----:B------:R-:W-:Y:S05]  /*15e10*/  BSYNC B1 ;  /* 0x0000000000017941 */ /* 0x000fea0003800000 */
.L_x_49:
        /* <DEDUP_REMOVED lines=12> */
.L_x_52:
[----:B------:R-:W-:Y:S05]  /*15ee0*/  BSYNC B1 ;  /* 0x0000000000017941 */ /* 0x000fea0003800000 */
.L_x_51:
        /* <DEDUP_REMOVED lines=12> */
.L_x_54:
[----:B------:R-:W-:Y:S05]  /*15fb0*/  BSYNC B1 ;  /* 0x0000000000017941 */ /* 0x000fea0003800000 */
.L_x_53:
        /* <DEDUP_REMOVED lines=12> */
.L_x_56:
[----:B------:R-:W-:Y:S05]  /*16080*/  BSYNC B1 ;  /* 0x0000000000017941 */ /* 0x000fea0003800000 */
.L_x_55:
        /* <DEDUP_REMOVED lines=12> */
.L_x_58:
[----:B------:R-:W-:Y:S05]  /*16150*/  BSYNC B1 ;  /* 0x0000000000017941 */ /* 0x000fea0003800000 */
.L_x_57:
        /* <DEDUP_REMOVED lines=12> */
.L_x_60:
[----:B------:R-:W-:Y:S05]  /*16220*/  BSYNC B1 ;  /* 0x0000000000017941 */ /* 0x000fea0003800000 */
.L_x_59:
        /* <DEDUP_REMOVED lines=12> */
.L_x_62:
[----:B------:R-:W-:Y:S05]  /*162f0*/  BSYNC B1 ;  /* 0x0000000000017941 */ /* 0x000fea0003800000 */
.L_x_61:
        /* <DEDUP_REMOVED lines=12> */
.L_x_64:
[----:B------:R-:W-:Y:S05]  /*163c0*/  BSYNC B1 ;  /* 0x0000000000017941 */ /* 0x000fea0003800000 */
.L_x_63:
        /* <DEDUP_REMOVED lines=12> */
.L_x_66:
[----:B------:R-:W-:Y:S05]  /*16490*/  BSYNC B1 ;  /* 0x0000000000017941 */ /* 0x000fea0003800000 */
.L_x_65:
        /* <DEDUP_REMOVED lines=12> */
.L_x_68:
[----:B------:R-:W-:Y:S05]  /*16560*/  BSYNC B1 ;  /* 0x0000000000017941 */ /* 0x000fea0003800000 */
.L_x_67:
        /* <DEDUP_REMOVED lines=12> */
.L_x_70:
[----:B------:R-:W-:Y:S05]  /*16630*/  BSYNC B1 ;  /* 0x0000000000017941 */ /* 0x000fea0003800000 */
.L_x_69:
        /* <DEDUP_REMOVED lines=12> */
.L_x_72:
[----:B------:R-:W-:Y:S05]  /*16700*/  BSYNC B1 ;  /* 0x0000000000017941 */ /* 0x000fea0003800000 */
.L_x_71:
        /* <DEDUP_REMOVED lines=12> */
.L_x_74:
[----:B------:R-:W-:Y:S05]  /*167d0*/  BSYNC B1 ;  /* 0x0000000000017941 */ /* 0x000fea0003800000 */
.L_x_73:
        /* <DEDUP_REMOVED lines=12> */
.L_x_76:
[----:B------:R-:W-:Y:S05]  /*168a0*/  BSYNC B1 ;  /* 0x0000000000017941 */ /* 0x000fea0003800000 */
.L_x_75:
        /* <DEDUP_REMOVED lines=12> */
.L_x_78:
[----:B------:R-:W-:Y:S05]  /*16970*/  BSYNC B1 ;  /* 0x0000000000017941 */ /* 0x000fea0003800000 */
.L_x_77:
        /* <DEDUP_REMOVED lines=12> */
.L_x_80:
[----:B------:R-:W-:Y:S05]  /*16a40*/  BSYNC B1 ;  /* 0x0000000000017941 */ /* 0x000fea0003800000 */
.L_x_79:
        /* <DEDUP_REMOVED lines=12> */
.L_x_82:
[----:B------:R-:W-:Y:S05]  /*16b10*/  BSYNC B1 ;  /* 0x0000000000017941 */ /* 0x000fea0003800000 */
.L_x_81:
        /* <DEDUP_REMOVED lines=12> */
.L_x_84:
[----:B------:R-:W-:Y:S05]  /*16be0*/  BSYNC B1 ;  /* 0x0000000000017941 */ /* 0x000fea0003800000 */
.L_x_83:
        /* <DEDUP_REMOVED lines=12> */
.L_x_86:
[----:B------:R-:W-:Y:S05]  /*16cb0*/  BSYNC B1 ;  /* 0x0000000000017941 */ /* 0x000fea0003800000 */
.L_x_85:
        /* <DEDUP_REMOVED lines=12> */
.L_x_88:
[----:B------:R-:W-:Y:S05]  /*16d80*/  BSYNC B1 ;  /* 0x0000000000017941 */ /* 0x000fea0003800000 */
.L_x_87:
        /* <DEDUP_REMOVED lines=12> */
.L_x_90:
[----:B------:R-:W-:Y:S05]  /*16e50*/  BSYNC B1 ;  /* 0x0000000000017941 */ /* 0x000fea0003800000 */
.L_x_89:
        /* <DEDUP_REMOVED lines=12> */
.L_x_92:
[----:B------:R-:W-:Y:S05]  /*16f20*/  BSYNC B1 ;  /* 0x0000000000017941 */ /* 0x000fea0003800000 */
.L_x_91:
        /* <DEDUP_REMOVED lines=12> */
.L_x_94:
[----:B------:R-:W-:Y:S05]  /*16ff0*/  BSYNC B1 ;  /* 0x0000000000017941 */ /* 0x000fea0003800000 */
.L_x_93:
        /* <DEDUP_REMOVED lines=12> */
.L_x_96:
[----:B------:R-:W-:Y:S05]  /*170c0*/  BSYNC B1 ;  /* 0x0000000000017941 */ /* 0x000fea0003800000 */
.L_x_95:
        /* <DEDUP_REMOVED lines=12> */
.L_x_98:
[----:B------:R-:W-:Y:S05]  /*17190*/  BSYNC B1 ;  /* 0x0000000000017941 */ /* 0x000fea0003800000 */
.L_x_97:
        /* <DEDUP_REMOVED lines=12> */
.L_x_100:
[----:B------:R-:W-:Y:S05]  /*17260*/  BSYNC B1 ;  /* 0x0000000000017941 */ /* 0x000fea0003800000 */
.L_x_99:
        /* <DEDUP_REMOVED lines=12> */
.L_x_102:
[----:B------:R-:W-:Y:S05]  /*17330*/  BSYNC B1 ;  /* 0x0000000000017941 */ /* 0x000fea0003800000 */
.L_x_101:
        /* <DEDUP_REMOVED lines=12> */
.L_x_104:
[----:B------:R-:W-:Y:S05]  /*17400*/  BSYNC B1 ;  /* 0x0000000000017941 */ /* 0x000fea0003800000 */
.L_x_103:
        /* <DEDUP_REMOVED lines=12> */
.L_x_106:
[----:B------:R-:W-:Y:S05]  /*174d0*/  BSYNC B1 ;  /* 0x0000000000017941 */ /* 0x000fea0003800000 */
.L_x_105:
        /* <DEDUP_REMOVED lines=12> */
.L_x_108:
[----:B------:R-:W-:Y:S05]  /*175a0*/  BSYNC B1 ;  /* 0x0000000000017941 */ /* 0x000fea0003800000 */
.L_x_107:
        /* <DEDUP_REMOVED lines=12> */
.L_x_110:
[----:B------:R-:W-:Y:S05]  /*17670*/  BSYNC B1 ;  /* 0x0000000000017941 */ /* 0x000fea0003800000 */
.L_x_109:
        /* <DEDUP_REMOVED lines=12> */
.L_x_112:
[----:B------:R-:W-:Y:S05]  /*17740*/  BSYNC B1 ;  /* 0x0000000000017941 */ /* 0x000fea0003800000 */
.L_x_111:
        /* <DEDUP_REMOVED lines=12> */
.L_x_114:
[----:B------:R-:W-:Y:S05]  /*17810*/  BSYNC B1 ;  /* 0x0000000000017941 */ /* 0x000fea0003800000 */
.L_x_113:
        /* <DEDUP_REMOVED lines=12> */
.L_x_116:
[----:B------:R-:W-:Y:S05]  /*178e0*/  BSYNC B1 ;  /* 0x0000000000017941 */ /* 0x000fea0003800000 */
.L_x_115:
        /* <DEDUP_REMOVED lines=12> */
.L_x_118:
[----:B------:R-:W-:Y:S05]  /*179b0*/  BSYNC B1 ;  /* 0x0000000000017941 */ /* 0x000fea0003800000 */
.L_x_117:
        /* <DEDUP_REMOVED lines=12> */
.L_x_120:
[----:B------:R-:W-:Y:S05]  /*17a80*/  BSYNC B1 ;  /* 0x0000000000017941 */ /* 0x000fea0003800000 */
.L_x_119:
        /* <DEDUP_REMOVED lines=12> */
.L_x_122:
[----:B------:R-:W-:Y:S05]  /*17b50*/  BSYNC B1 ;  /* 0x0000000000017941 */ /* 0x000fea0003800000 */
.L_x_121:
[----:B-----5:R-:W-:Y:S01]  /*17b60*/  LOP3.LUT R4, R4, 0xff, RZ, 0xc0, !PT ;  /* 0x000000ff04047812 */ /* 0x020fe200078ec0ff */
[----:B------:R-:W-:Y:S01]  /*17b70*/  BSSY B1, `(.L_x_123) ;  /* 0x000000b000017945 */ /* 0x000fe20003800000 */
[----:B------:R-:W-:Y:S02]  /*17b80*/  ISETP.LT.OR P5, PT, R0, 0x51, !P2 ;  /* 0x000000510000780c */ /* 0x000fe400057a1670 */
[----:B------:R-:W-:-:S05]  /*17b90*/  F2FP.F16.E5M2.UNPACK_B R4, R4 ;  /* 0x00000004ff04723e */ /* 0x000fca00020004ff */
[----:B------:R-:W-:-:S05]  /*17ba0*/  HADD2.F32 R4, -RZ, R4.H0_H0 ;  /* 0x20000004ff047230 */ /* 0x000fca0000004100 */
[----:B------:R-:W-:-:S04]  /*17bb0*/  FMUL R4, R4, UR21 ;  /* 0x0000001504047c20 */ /* 0x000fc80008400000 */
[----:B------:R-:W-:-:S05]  /*17bc0*/  FFMA R4, R171, UR20, R4 ;  /* 0x00000014ab047c23 */ /* 0x000fca0008000004 */
[----:B0-----:R-:W-:Y:S02]  /*17bd0*/  F2FP.SATFINITE.E5M2.F32.PACK_AB_MERGE_C R5, RZ, R4, RZ ;  /* 0x00000004ff05723e */ /* 0x001fe400048060ff */
[----:B------:R-:W-:-:S03]  /*17be0*/  PRMT R4, RZ, 0x7610, R4 ;  /* 0x00007610ff047816 */ /* 0x000fc60000000004 */
[----:B------:R0:W-:Y:S01]  /*17bf0*/  @!P3 STG.E.U8 desc[UR14][R24.64+0x51], R5 ;  /* 0x000051051800b986 */ /* 0x0001e2000c10110e */
[----:B------:R-:W-:Y:S05]  /*17c00*/  @P5 BRA `(.L_x_124) ;  /* 0x0000000000045947 */ /* 0x000fea0003800000 */
[----:B------:R0:W5:Y:S02]  /*17c10*/  LDG.E.U8 R4, desc[UR14][R2.64+0x50] ;  /* 0x0000500e02047981 */ /* 0x000164000c1e1100 */
.L_x_124:
[----:B------:R-:W-:Y:S05]  /*17c20*/  BSYNC B1 ;  /* 0x0000000000017941 */ /* 0x000fea0003800000 */
.L_x_123:
        /* <DEDUP_REMOVED lines=12> */
.L_x_126:
[----:B------:R-:W-:Y:S05]  /*17cf0*/  BSYNC B1 ;  /* 0x0000000000017941 */ /* 0x000fea0003800000 */
.L_x_125:
        /* <DEDUP_REMOVED lines=12> */
.L_x_128:
[----:B------:R-:W-:Y:S05]  /*17dc0*/  BSYNC B1 ;  /* 0x0000000000017941 */ /* 0x000fea0003800000 */
.L_x_127:
[----:B-----5:R-:W-:Y:S01]  /*17dd0*/  LOP3.LUT R4, R4, 0xff, RZ, 0xc0, !PT ;  /* 0x000000ff04047812 */ /* 0x020fe200078ec0ff */
[----:B------:R-:W-:Y:S01]  /*17de0*/  BSSY B1, `(.L_x_129) ;  /* 0x000000b000017945 */ /* 0x000fe20003800000 */
[----:B------:R-:W-:Y:S02]  /*17df0*/  ISETP.LT.OR P3, PT, R0, 0x5a, !P1 ;  /* 0x0000005a0000780c */ /* 0x000fe40004f61670 */
[----:B------:R-:W-:-:S05]  /*17e00*/  F2FP.F16.E5M2.UNPACK_B R4, R4 ;  /* 0x00000004ff04723e */ /* 0x000fca00020004ff */
[----:B------:R-:W-:-:S05]  /*17e10*/  HADD2.F32 R4, -RZ, R4.H0_H0 ;  /* 0x20000004ff047230 */ /* 0x000fca0000004100 */
[----:B0-----:R-:W-:Y:S01]  /*17e20*/  FMUL R5, R4, UR21 ;  /* 0x0000001504057c20 */ /* 0x001fe20008400000 */
[----:B------:R-:W-:-:S03]  /*17e30*/  PRMT R4, RZ, 0x7610, R4 ;  /* 0x00007610ff047816 */ /* 0x000fc60000000004 */
[----:B------:R-:W-:-:S05]  /*17e40*/  FFMA R5, R174, UR20, R5 ;  /* 0x00000014ae057c23 */ /* 0x000fca0008000005 */
[----:B------:R-:W-:-:S05]  /*17e50*/  F2FP.SATFINITE.E5M2.F32.PACK_AB_MERGE_C R5, RZ, R5, RZ ;  /* 0x00000005ff05723e */ /* 0x000fca00048060ff */
[----:B------:R0:W-:Y:S01]  /*17e60*/  @!P5 STG.E.U8 desc[UR14][R24.64+0x58], R5 ;  /* 0x000058051800d986 */ /* 0x0001e2000c10110e */
[----:B------:R-:W-:Y:S05]  /*17e70*/  @P3 BRA `(.L_x_130) ;  /* 0x0000000000043947 */ /* 0x000fea0003800000 */
[----:B------:R0:W5:Y:S02]  /*17e80*/  LDG.E.U8 R4, desc[UR14][R32.64+0x59] ;  /* 0x0000590e20047981 */ /* 0x000164000c1e1100 */
.L_x_130:
[----:B------:R-:W-:Y:S05]  /*17e90*/  BSYNC B1 ;  /* 0x0000000000017941 */ /* 0x000fea0003800000 */
.L_x_129:
        /* <DEDUP_REMOVED lines=12> */
.L_x_132:
[----:B------:R-:W-:Y:S05]  /*17f60*/  BSYNC B1 ;  /* 0x0000000000017941 */ /* 0x000fea0003800000 */
.L_x_131:
        /* <DEDUP_REMOVED lines=12> */
.L_x_134:
[----:B------:R-:W-:Y:S05]  /*18030*/  BSYNC B1 ;  /* 0x0000000000017941 */ /* 0x000fea0003800000 */
.L_x_133:
        /* <DEDUP_REMOVED lines=12> */
.L_x_136:
[----:B------:R-:W-:Y:S05]  /*18100*/  BSYNC B1 ;  /* 0x0000000000017941 */ /* 0x000fea0003800000 */
.L_x_135:
        /* <DEDUP_REMOVED lines=12> */
.L_x_138:
[----:B------:R-:W-:Y:S05]  /*181d0*/  BSYNC B1 ;  /* 0x0000000000017941 */ /* 0x000fea0003800000 */
.L_x_137:
        /* <DEDUP_REMOVED lines=12> */
.L_x_140:
[----:B------:R-:W-:Y:S05]  /*182a0*/  BSYNC B1 ;  /* 0x0000000000017941 */ /* 0x000fea0003800000 */
.L_x_139:
        /* <DEDUP_REMOVED lines=12> */
.L_x_142:
[----:B------:R-:W-:Y:S05]  /*18370*/  BSYNC B1 ;  /* 0x0000000000017941 */ /* 0x000fea0003800000 */
.L_x_141:
        /* <DEDUP_REMOVED lines=12> */
.L_x_144:
[----:B------:R-:W-:Y:S05]  /*18440*/  BSYNC B1 ;  /* 0x0000000000017941 */ /* 0x000fea0003800000 */
.L_x_143:
        /* <DEDUP_REMOVED lines=12> */
.L_x_146:
[----:B------:R-:W-:Y:S05]  /*18510*/  BSYNC B1 ;  /* 0x0000000000017941 */ /* 0x000fea0003800000 */
.L_x_145:
        /* <DEDUP_REMOVED lines=12> */
.L_x_148:
[----:B------:R-:W-:Y:S05]  /*185e0*/  BSYNC B1 ;  /* 0x0000000000017941 */ /* 0x000fea0003800000 */
.L_x_147:
        /* <DEDUP_REMOVED lines=12> */
.L_x_150:
[----:B------:R-:W-:Y:S05]  /*186b0*/  BSYNC B1 ;  /* 0x0000000000017941 */ /* 0x000fea0003800000 */
.L_x_149:
        /* <DEDUP_REMOVED lines=12> */
.L_x_152:
[----:B------:R-:W-:Y:S05]  /*18780*/  BSYNC B1 ;  /* 0x0000000000017941 */ /* 0x000fea0003800000 */
.L_x_151:
        /* <DEDUP_REMOVED lines=12> */
.L_x_154:
[----:B------:R-:W-:Y:S05]  /*18850*/  BSYNC B1 ;  /* 0x0000000000017941 */ /* 0x000fea0003800000 */
.L_x_153:
        /* <DEDUP_REMOVED lines=12> */
.L_x_156:
[----:B------:R-:W-:Y:S05]  /*18920*/  BSYNC B1 ;  /* 0x0000000000017941 */ /* 0x000fea0003800000 */
.L_x_155:
        /* <DEDUP_REMOVED lines=12> */
.L_x_158:
[----:B------:R-:W-:Y:S05]  /*189f0*/  BSYNC B1 ;  /* 0x0000000000017941 */ /* 0x000fea0003800000 */
.L_x_157:
        /* <DEDUP_REMOVED lines=12> */
.L_x_160:
[----:B------:R-:W-:Y:S05]  /*18ac0*/  BSYNC B1 ;  /* 0x0000000000017941 */ /* 0x000fea0003800000 */
.L_x_159:
        /* <DEDUP_REMOVED lines=12> */
.L_x_162:
[----:B------:R-:W-:Y:S05]  /*18b90*/  BSYNC B1 ;  /* 0x0000000000017941 */ /* 0x000fea0003800000 */
.L_x_161:
        /* <DEDUP_REMOVED lines=12> */
.L_x_164:
[----:B------:R-:W-:Y:S05]  /*18c60*/  BSYNC B1 ;  /* 0x0000000000017941 */ /* 0x000fea0003800000 */
.L_x_163:
        /* <DEDUP_REMOVED lines=12> */
.L_x_166:
[----:B------:R-:W-:Y:S05]  /*18d30*/  BSYNC B1 ;  /* 0x0000000000017941 */ /* 0x000fea0003800000 */
.L_x_165:
        /* <DEDUP_REMOVED lines=12> */
.L_x_168:
[----:B------:R-:W-:Y:S05]  /*18e00*/  BSYNC B1 ;  /* 0x0000000000017941 */ /* 0x000fea0003800000 */
.L_x_167:
        /* <DEDUP_REMOVED lines=12> */
.L_x_170:
[----:B------:R-:W-:Y:S05]  /*18ed0*/  BSYNC B1 ;  /* 0x0000000000017941 */ /* 0x000fea0003800000 */
.L_x_169:
        /* <DEDUP_REMOVED lines=12> */
.L_x_172:
[----:B------:R-:W-:Y:S05]  /*18fa0*/  BSYNC B1 ;  /* 0x0000000000017941 */ /* 0x000fea0003800000 */
.L_x_171:
        /* <DEDUP_REMOVED lines=12> */
.L_x_174:
[----:B------:R-:W-:Y:S05]  /*19070*/  BSYNC B1 ;  /* 0x0000000000017941 */ /* 0x000fea0003800000 */
.L_x_173:
        /* <DEDUP_REMOVED lines=12> */
.L_x_176:
[----:B------:R-:W-:Y:S05]  /*19140*/  BSYNC B1 ;  /* 0x0000000000017941 */ /* 0x000fea0003800000 */
.L_x_175:
        /* <DEDUP_REMOVED lines=12> */
.L_x_178:
[----:B------:R-:W-:Y:S05]  /*19210*/  BSYNC B1 ;  /* 0x0000000000017941 */ /* 0x000fea0003800000 */
.L_x_177:
        /* <DEDUP_REMOVED lines=12> */
.L_x_180:
[----:B------:R-:W-:Y:S05]  /*192e0*/  BSYNC B1 ;  /* 0x0000000000017941 */ /* 0x000fea0003800000 */
.L_x_179:
        /* <DEDUP_REMOVED lines=12> */
.L_x_182:
[----:B------:R-:W-:Y:S05]  /*193b0*/  BSYNC B1 ;  /* 0x0000000000017941 */ /* 0x000fea0003800000 */
.L_x_181:
        /* <DEDUP_REMOVED lines=12> */
.L_x_184:
[----:B------:R-:W-:Y:S05]  /*19480*/  BSYNC B1 ;  /* 0x0000000000017941 */ /* 0x000fea0003800000 */
.L_x_183:
        /* <DEDUP_REMOVED lines=12> */
.L_x_186:
[----:B------:R-:W-:Y:S05]  /*19550*/  BSYNC B1 ;  /* 0x0000000000017941 */ /* 0x000fea0003800000 */
.L_x_185:
        /* <DEDUP_REMOVED lines=12> */
.L_x_188:
[----:B------:R-:W-:Y:S05]  /*19620*/  BSYNC B1 ;  /* 0x0000000000017941 */ /* 0x000fea0003800000 */
.L_x_187:
        /* <DEDUP_REMOVED lines=12> */
.L_x_190:
[----:B------:R-:W-:Y:S05]  /*196f0*/  BSYNC B1 ;  /* 0x0000000000017941 */ /* 0x000fea0003800000 */
.L_x_189:
        /* <DEDUP_REMOVED lines=12> */
.L_x_192:
[----:B------:R-:W-:Y:S05]  /*197c0*/  BSYNC B1 ;  /* 0x0000000000017941 */ /* 0x000fea0003800000 */
.L_x_191:
        /* <DEDUP_REMOVED lines=12> */
.L_x_194:
[----:B------:R-:W-:Y:S05]  /*19890*/  BSYNC B1 ;  /* 0x0000000000017941 */ /* 0x000fea0003800000 */
.L_x_193:
        /* <DEDUP_REMOVED lines=12> */
.L_x_196:
[----:B------:R-:W-:Y:S05]  /*19960*/  BSYNC B1 ;  /* 0x0000000000017941 */ /* 0x000fea0003800000 */
.L_x_195:
        /* <DEDUP_REMOVED lines=12> */
.L_x_198:
[----:B------:R-:W-:Y:S05]  /*19a30*/  BSYNC B1 ;  /* 0x0000000000017941 */ /* 0x000fea0003800000 */
.L_x_197:
        /* <DEDUP_REMOVED lines=12> */
.L_x_200:
[----:B------:R-:W-:Y:S05]  /*19b00*/  BSYNC B1 ;  /* 0x0000000000017941 */ /* 0x000fea0003800000 */
.L_x_199:
        /* <DEDUP_REMOVED lines=12> */
.L_x_202:
[----:B------:R-:W-:Y:S05]  /*19bd0*/  BSYNC B1 ;  /* 0x0000000000017941 */ /* 0x000fea0003800000 */
.L_x_201:
        /* <DEDUP_REMOVED lines=12> */
.L_x_204:
[----:B------:R-:W-:Y:S05]  /*19ca0*/  BSYNC B1 ;  /* 0x0000000000017941 */ /* 0x000fea0003800000 */
.L_x_203:
        /* <DEDUP_REMOVED lines=12> */
.L_x_206:
[----:B------:R-:W-:Y:S05]  /*19d70*/  BSYNC B1 ;  /* 0x0000000000017941 */ /* 0x000fea0003800000 */
.L_x_205:
        /* <DEDUP_REMOVED lines=12> */
.L_x_208:
[----:B------:R-:W-:Y:S05]  /*19e40*/  BSYNC B1 ;  /* 0x0000000000017941 */ /* 0x000fea0003800000 */
.L_x_207:
        /* <DEDUP_REMOVED lines=12> */
.L_x_210:
[----:B------:R-:W-:Y:S05]  /*19f10*/  BSYNC B1 ;  /* 0x0000000000017941 */ /* 0x000fea0003800000 */
.L_x_209:
        /* <DEDUP_REMOVED lines=12> */
.L_x_212:
[----:B------:R-:W-:Y:S05]  /*19fe0*/  BSYNC B1 ;  /* 0x0000000000017941 */ /* 0x000fea0003800000 */
.L_x_211:
        /* <DEDUP_REMOVED lines=12> */
.L_x_214:
[----:B------:R-:W-:Y:S05]  /*1a0b0*/  BSYNC B1 ;  /* 0x0000000000017941 */ /* 0x000fea0003800000 */
.L_x_213:
        /* <DEDUP_REMOVED lines=12> */
.L_x_216:
[----:B------:R-:W-:Y:S05]  /*1a180*/  BSYNC B1 ;  /* 0x0000000000017941 */ /* 0x000fea0003800000 */
.L_x_215:
        /* <DEDUP_REMOVED lines=12> */
.L_x_218:
[----:B------:R-:W-:Y:S05]  /*1a250*/  BSYNC B1 ;  /* 0x0000000000017941 */ /* 0x000fea0003800000 */
.L_x_217:
        /* <DEDUP_REMOVED lines=12> */
.L_x_220:
[----:B------:R-:W-:Y:S05]  /*1a320*/  BSYNC B1 ;  /* 0x0000000000017941 */ /* 0x000fea0003800000 */
.L_x_219:
        /* <DEDUP_REMOVED lines=12> */
.L_x_222:
[----:B------:R-:W-:Y:S05]  /*1a3f0*/  BSYNC B1 ;  /* 0x0000000000017941 */ /* 0x000fea0003800000 */
.L_x_221:
        /* <DEDUP_REMOVED lines=12> */
.L_x_224:
[----:B------:R-:W-:Y:S05]  /*1a4c0*/  BSYNC B1 ;  /* 0x0000000000017941 */ /* 0x000fea0003800000 */
.L_x_223:
        /* <DEDUP_REMOVED lines=12> */
.L_x_226:
[----:B------:R-:W-:Y:S05]  /*1a590*/  BSYNC B1 ;  /* 0x0000000000017941 */ /* 0x000fea0003800000 */
.L_x_225:
        /* <DEDUP_REMOVED lines=12> */
.L_x_228:
[----:B------:R-:W-:Y:S05]  /*1a660*/  BSYNC B1 ;  /* 0x0000000000017941 */ /* 0x000fea0003800000 */
.L_x_227:
        /* <DEDUP_REMOVED lines=12> */
.L_x_230:
[----:B------:R-:W-:Y:S05]  /*1a730*/  BSYNC B1 ;  /* 0x0000000000017941 */ /* 0x000fea0003800000 */
.L_x_229:
        /* <DEDUP_REMOVED lines=12> */
.L_x_232:
[----:B------:R-:W-:Y:S05]  /*1a800*/  BSYNC B1 ;  /* 0x0000000000017941 */ /* 0x000fea0003800000 */
.L_x_231:
        /* <DEDUP_REMOVED lines=12> */
.L_x_234:
[----:B------:R-:W-:Y:S05]  /*1a8d0*/  BSYNC B1 ;  /* 0x0000000000017941 */ /* 0x000fea0003800000 */
.L_x_233:
        /* <DEDUP_REMOVED lines=12> */
.L_x_236:
[----:B------:R-:W-:Y:S05]  /*1a9a0*/  BSYNC B1 ;  /* 0x0000000000017941 */ /* 0x000fea0003800000 */
.L_x_235:
        /* <DEDUP_REMOVED lines=12> */
.L_x_238:
[----:B------:R-:W-:Y:S05]  /*1aa70*/  BSYNC B1 ;  /* 0x0000000000017941 */ /* 0x000fea0003800000 */
.L_x_237:
        /* <DEDUP_REMOVED lines=12> */
.L_x_240:
[----:B------:R-:W-:Y:S05]  /*1ab40*/  BSYNC B1 ;  /* 0x0000000000017941 */ /* 0x000fea0003800000 */
.L_x_239:
        /* <DEDUP_REMOVED lines=12> */
.L_x_242:
[----:B------:R-:W-:Y:S05]  /*1ac10*/  BSYNC B1 ;  /* 0x0000000000017941 */ /* 0x000fea0003800000 */
.L_x_241:
        /* <DEDUP_REMOVED lines=12> */
.L_x_244:
[----:B------:R-:W-:Y:S05]  /*1ace0*/  BSYNC B1 ;  /* 0x0000000000017941 */ /* 0x000fea0003800000 */
.L_x_243:
        /* <DEDUP_REMOVED lines=12> */
.L_x_246:
[----:B------:R-:W-:Y:S05]  /*1adb0*/  BSYNC B1 ;  /* 0x0000000000017941 */ /* 0x000fea0003800000 */
.L_x_245:
        /* <DEDUP_REMOVED lines=12> */
.L_x_248:
[----:B------:R-:W-:Y:S05]  /*1ae80*/  BSYNC B1 ;  /* 0x0000000000017941 */ /* 0x000fea0003800000 */
.L_x_247:
        /* <DEDUP_REMOVED lines=12> */
.L_x_250:
[----:B------:R-:W-:Y:S05]  /*1af50*/  BSYNC B1 ;  /* 0x0000000000017941 */ /* 0x000fea0003800000 */
.L_x_249:
        /* <DEDUP_REMOVED lines=12> */
.L_x_252:
[----:B------:R-:W-:Y:S05]  /*1b020*/  BSYNC B1 ;  /* 0x0000000000017941 */ /* 0x000fea0003800000 */
.L_x_251:
        /* <DEDUP_REMOVED lines=12> */
.L_x_254:
[----:B------:R-:W-:Y:S05]  /*1b0f0*/  BSYNC B1 ;  /* 0x0000000000017941 */ /* 0x000fea0003800000 */
.L_x_253:
        /* <DEDUP_REMOVED lines=12> */
.L_x_256:
[----:B------:R-:W-:Y:S05]  /*1b1c0*/  BSYNC B1 ;  /* 0x0000000000017941 */ /* 0x000fea0003800000 */
.L_x_255:
[----:B0-----:R-:W2:Y:S01]  /*1b1d0*/  LDL.LU R5, [R1+0x200] ;  /* 0x0002000001057983 */ /* 0x001ea20000300800 */
[----:B-----5:R-:W-:Y:S01]  /*1b1e0*/  LOP3.LUT R4, R4, 0xff, RZ, 0xc0, !PT ;  /* 0x000000ff04047812 */ /* 0x020fe200078ec0ff */
[----:B------:R-:W-:Y:S01]  /*1b1f0*/  BSSY B1, `(.L_x_257) ;  /* 0x000000b000017945 */ /* 0x000fe20003800000 */
[----:B------:R-:W-:Y:S02]  /*1b200*/  ISETP.LT.OR P3, PT, R0, 0xda, !P1 ;  /* 0x000000da0000780c */ /* 0x000fe40004f61670 */
[----:B------:R-:W-:-:S05]  /*1b210*/  F2FP.F16.E5M2.UNPACK_B R4, R4 ;  /* 0x00000004ff04723e */ /* 0x000fca00020004ff */
[----:B------:R-:W-:-:S05]  /*1b220*/  HADD2.F32 R4, -RZ, R4.H0_H0 ;  /* 0x20000004ff047230 */ /* 0x000fca0000004100 */
[----:B------:R-:W-:-:S04]  /*1b230*/  FMUL R4, R4, UR21 ;  /* 0x0000001504047c20 */ /* 0x000fc80008400000 */
[----:B--2---:R-:W-:-:S05]  /*1b240*/  FFMA R4, R5, UR20, R4 ;  /* 0x0000001405047c23 */ /* 0x004fca0008000004 */
[----:B------:R-:W-:Y:S02]  /*1b250*/  F2FP.SATFINITE.E5M2.F32.PACK_AB_MERGE_C R5, RZ, R4, RZ ;  /* 0x00000004ff05723e */ /* 0x000fe400048060ff */
[----:B------:R-:W-:-:S03]  /*1b260*/  PRMT R4, RZ, 0x7610, R4 ;  /* 0x00007610ff047816 */ /* 0x000fc60000000004 */
[----:B------:R0:W-:Y:S01]  /*1b270*/  @!P5 STG.E.U8 desc[UR14][R24.64+0xd8], R5 ;  /* 0x0000d8051800d986 */ /* 0x0001e2000c10110e */
[----:B------:R-:W-:Y:S05]  /*1b280*/  @P3 BRA `(.L_x_258) ;  /* 0x0000000000043947 */ /* 0x000fea0003800000 */
[----:B------:R2:W5:Y:S02]  /*1b290*/  LDG.E.U8 R4, desc[UR14][R32.64+0xd9] ;  /* 0x0000d90e20047981 */ /* 0x000564000c1e1100 */
.L_x_258:
[----:B------:R-:W-:Y:S05]  /*1b2a0*/  BSYNC B1 ;  /* 0x0000000000017941 */ /* 0x000fea0003800000 */
.L_x_257:
[----:B0-----:R-:W3:Y:S01]  /*1b2b0*/  LDL.LU R5, [R1+0x204] ;  /* 0x0002040001057983 */ /* 0x001ee20000300800 */
[----:B-----5:R-:W-:Y:S01]  /*1b2c0*/  LOP3.LUT R4, R4, 0xff, RZ, 0xc0, !PT ;  /* 0x000000ff04047812 */ /* 0x020fe200078ec0ff */
[----:B------:R-:W-:Y:S01]  /*1b2d0*/  BSSY B1, `(.L_x_259) ;  /* 0x000000b000017945 */ /* 0x000fe20003800000 */
[----:B------:R-:W-:Y:S02]  /*1b2e0*/  ISETP.LT.OR P5, PT, R0, 0xd9, !P2 ;  /* 0x000000d90000780c */ /* 0x000fe400057a1670 */
[----:B------:R-:W-:-:S05]  /*1b2f0*/  F2FP.F16.E5M2.UNPACK_B R4, R4 ;  /* 0x00000004ff04723e */ /* 0x000fca00020004ff */
[----:B------:R-:W-:-:S05]  /*1b300*/  HADD2.F32 R4, -RZ, R4.H0_H0 ;  /* 0x20000004ff047230 */ /* 0x000fca0000004100 */
[----:B------:R-:W-:-:S04]  /*1b310*/  FMUL R4, R4, UR21 ;  /* 0x0000001504047c20 */ /* 0x000fc80008400000 */
[----:B---3--:R-:W-:-:S05]  /*1b320*/  FFMA R4, R5, UR20, R4 ;  /* 0x0000001405047c23 */ /* 0x008fca0008000004 */
[----:B------:R-:W-:Y:S02]  /*1b330*/  F2FP.SATFINITE.E5M2.F32.PACK_AB_MERGE_C R5, RZ, R4, RZ ;  /* 0x00000004ff05723e */ /* 0x000fe400048060ff */
[----:B------:R-:W-:-:S03]  /*1b340*/  PRMT R4, RZ, 0x7610, R4 ;  /* 0x00007610ff047816 */ /* 0x000fc60000000004 */
[----:B------:R0:W-:Y:S01]  /*1b350*/  @!P3 STG.E.U8 desc[UR14][R24.64+0xd9], R5 ;  /* 0x0000d9051800b986 */ /* 0x0001e2000c10110e */
[----:B------:R-:W-:Y:S05]  /*1b360*/  @P5 BRA `(.L_x_260) ;  /* 0x0000000000045947 */ /* 0x000fea0003800000 */
[----:B------:R3:W5:Y:S02]  /*1b370*/  LDG.E.U8 R4, desc[UR14][R2.64+0xd8] ;  /* 0x0000d80e02047981 */ /* 0x000764000c1e1100 */
.L_x_260:
[----:B------:R-:W-:Y:S05]  /*1b380*/  BSYNC B1 ;  /* 0x0000000000017941 */ /* 0x000fea0003800000 */
.L_x_259:
        /* <DEDUP_REMOVED lines=13> */
.L_x_262:
[----:B------:R-:W-:Y:S05]  /*1b460*/  BSYNC B1 ;  /* 0x0000000000017941 */ /* 0x000fea0003800000 */
.L_x_261:
        /* <DEDUP_REMOVED lines=13> */
.L_x_264:
[----:B------:R-:W-:Y:S05]  /*1b540*/  BSYNC B1 ;  /* 0x0000000000017941 */ /* 0x000fea0003800000 */
.L_x_263:
        /* <DEDUP_REMOVED lines=13> */
.L_x_266:
[----:B------:R-:W-:Y:S05]  /*1b620*/  BSYNC B1 ;  /* 0x0000000000017941 */ /* 0x000fea0003800000 */
.L_x_265:
        /* <DEDUP_REMOVED lines=13> */
.L_x_268:
[----:B------:R-:W-:Y:S05]  /*1b700*/  BSYNC B1 ;  /* 0x0000000000017941 */ /* 0x000fea0003800000 */
.L_x_267:
        /* <DEDUP_REMOVED lines=13> */
.L_x_270:
[----:B------:R-:W-:Y:S05]  /*1b7e0*/  BSYNC B1 ;  /* 0x0000000000017941 */ /* 0x000fea0003800000 */
.L_x_269:
        /* <DEDUP_REMOVED lines=13> */
.L_x_272:
[----:B------:R-:W-:Y:S05]  /*1b8c0*/  BSYNC B1 ;  /* 0x0000000000017941 */ /* 0x000fea0003800000 */
.L_x_271:
        /* <DEDUP_REMOVED lines=13> */
.L_x_274:
[----:B------:R-:W-:Y:S05]  /*1b9a0*/  BSYNC B1 ;  /* 0x0000000000017941 */ /* 0x000fea0003800000 */
.L_x_273:
        /* <DEDUP_REMOVED lines=13> */
.L_x_276:
[----:B------:R-:W-:Y:S05]  /*1ba80*/  BSYNC B1 ;  /* 0x0000000000017941 */ /* 0x000fea0003800000 */
.L_x_275:
        /* <DEDUP_REMOVED lines=13> */
.L_x_278:
[----:B------:R-:W-:Y:S05]  /*1bb60*/  BSYNC B1 ;  /* 0x0000000000017941 */ /* 0x000fea0003800000 */
.L_x_277:
        /* <DEDUP_REMOVED lines=13> */
.L_x_280:
[----:B------:R-:W-:Y:S05]  /*1bc40*/  BSYNC B1 ;  /* 0x0000000000017941 */ /* 0x000fea0003800000 */
.L_x_279:
        /* <DEDUP_REMOVED lines=13> */
.L_x_282:
[----:B------:R-:W-:Y:S05]  /*1bd20*/  BSYNC B1 ;  /* 0x0000000000017941 */ /* 0x000fea0003800000 */
.L_x_281:
        /* <DEDUP_REMOVED lines=13> */
.L_x_284:
[----:B------:R-:W-:Y:S05]  /*1be00*/  BSYNC B1 ;  /* 0x0000000000017941 */ /* 0x000fea0003800000 */
.L_x_283:
        /* <DEDUP_REMOVED lines=13> */
.L_x_286:
[----:B------:R-:W-:Y:S05]  /*1bee0*/  BSYNC B1 ;  /* 0x0000000000017941 */ /* 0x000fea0003800000 */
.L_x_285:
        /* <DEDUP_REMOVED lines=13> */
.L_x_288:
[----:B------:R-:W-:Y:S05]  /*1bfc0*/  BSYNC B1 ;  /* 0x0000000000017941 */ /* 0x000fea0003800000 */
.L_x_287:
        /* <DEDUP_REMOVED lines=13> */
.L_x_290:
[----:B------:R-:W-:Y:S05]  /*1c0a0*/  BSYNC B1 ;  /* 0x0000000000017941 */ /* 0x000fea0003800000 */
.L_x_289:
        /* <DEDUP_REMOVED lines=13> */
.L_x_292:
[----:B------:R-:W-:Y:S05]  /*1c180*/  BSYNC B1 ;  /* 0x0000000000017941 */ /* 0x000fea0003800000 */
.L_x_291:
        /* <DEDUP_REMOVED lines=13> */
.L_x_294:
[----:B------:R-:W-:Y:S05]  /*1c260*/  BSYNC B1 ;  /* 0x0000000000017941 */ /* 0x000fea0003800000 */
.L_x_293:
[----:B------:R-:W2:Y:S01]  /*1c270*/  LDL.LU R7, [R1+0x24c] ;  /* 0x00024c0001077983 */ /* 0x000ea20000300800 */
[----:B-----5:R-:W-:Y:S01]  /*1c280*/  LOP3.LUT R4, R4, 0xff, RZ, 0xc0, !PT ;  /* 0x000000ff04047812 */ /* 0x020fe200078ec0ff */
[----:B------:R-:W-:Y:S01]  /*1c290*/  BSSY B1, `(.L_x_295) ;  /* 0x0000013000017945 */ /* 0x000fe20003800000 */
[----:B0-----:R-:W-:Y:S02]  /*1c2a0*/  IADD3 R5, P1, R35, 0x80, RZ ;  /* 0x0000008023057810 */ /* 0x001fe40007f3e0ff */
[----:B------:R-:W-:-:S03]  /*1c2b0*/  F2FP.F16.E5M2.UNPACK_B R4, R4 ;  /* 0x00000004ff04723e */ /* 0x000fc600020004ff */
[----:B--234-:R-:W-:Y:S01]  /*1c2c0*/  IMAD.X R2, RZ, RZ, R39, P1 ;  /* 0x000000ffff027224 */ /* 0x01cfe200008e0627 */
[----:B------:R-:W-:Y:S01]  /*1c2d0*/  ISETP.GE.AND P1, PT, R34, 0x81, PT ;  /* 0x000000812200780c */ /* 0x000fe20003f26270 */
[----:B------:R-:W-:Y:S02]  /*1c2e0*/  HADD2.F32 R4, -RZ, R4.H0_H0 ;  /* 0x20000004ff047230 */ /* 0x000fe40000004100 */
[----:B------:R-:W-:Y:S01]  /*1c2f0*/  IMAD R6, R2, UR6, RZ ;  /* 0x0000000602067c24 */ /* 0x000fe2000f8e02ff */
[----:B------:R-:W-:Y:S01]  /*1c300*/  ISETP.LT.OR P5, PT, R0, 0x1, !P1 ;  /* 0x000000010000780c */ /* 0x000fe20004fa1670 */
[----:B------:R-:W-:-:S04]  /*1c310*/  IMAD.WIDE.U32 R2, R5, UR6, R36 ;  /* 0x0000000605027c25 */ /* 0x000fc8000f8e0024 */
[----:B------:R-:W-:Y:S01]  /*1c320*/  FMUL R4, R4, UR21 ;  /* 0x0000001504047c20 */ /* 0x000fe20008400000 */
[----:B------:R-:W-:Y:S01]  /*1c330*/  IMAD R5, R5, UR7, R6 ;  /* 0x0000000705057c24 */ /* 0x000fe2000f8e0206 */
[----:B------:R-:W-:-:S04]  /*1c340*/  IADD3 R2, P3, R2, UR8, RZ ;  /* 0x0000000802027c10 */ /* 0x000fc8000ff7e0ff */
[----:B------:R-:W-:Y:S01]  /*1c350*/  IADD3.X R3, R3, UR9, R5, P3, !PT ;  /* 0x0000000903037c10 */ /* 0x000fe20009ffe405 */
[----:B------:R-:W-:-:S05]  /*1c360*/  FFMA R4, R7, UR20, R4 ;  /* 0x0000001407047c23 */ /* 0x000fca0008000004 */
[----:B------:R-:W-:Y:S02]  /*1c370*/  F2FP.SATFINITE.E5M2.F32.PACK_AB_MERGE_C R7, RZ, R4, RZ ;  /* 0x00000004ff07723e */ /* 0x000fe400048060ff */
[----:B------:R-:W-:-:S03]  /*1c380*/  PRMT R4, RZ, 0x7610, R4 ;  /* 0x00007610ff047816 */ /* 0x000fc60000000004 */
[----:B------:R0:W-:Y:S01]  /*1c390*/  @!P2 STG.E.U8 desc[UR14][R26.64+0xf9], R7 ;  /* 0x0000f9071a00a986 */ /* 0x0001e2000c10110e */
[----:B------:R-:W-:Y:S05]  /*1c3a0*/  @P5 BRA `(.L_x_296) ;  /* 0x0000000000045947 */ /* 0x000fea0003800000 */
[----:B------:R2:W5:Y:S02]  /*1c3b0*/  LDG.E.U8 R4, desc[UR14][R2.64] ;  /* 0x0000000e02047981 */ /* 0x000564000c1e1100 */
.L_x_296:
[----:B------:R-:W-:Y:S05]  /*1c3c0*/  BSYNC B1 ;  /* 0x0000000000017941 */ /* 0x000fea0003800000 */
.L_x_295:
[----:B------:R-:W3:Y:S01]  /*1c3d0*/  LDL.LU R5, [R1+0x250] ;  /* 0x0002500001057983 */ /* 0x000ee20000300800 */
        /* <DEDUP_REMOVED lines=12> */
.L_x_298:
[----:B------:R-:W-:Y:S05]  /*1c4a0*/  BSYNC B1 ;  /* 0x0000000000017941 */ /* 0x000fea0003800000 */
.L_x_297:
[----:B---3--:R-:W3:Y:S01]  /*1c4b0*/  LDL.LU R5, [R1+0x254] ;  /* 0x0002540001057983 */ /* 0x008ee20000300800 */
[----:B-----5:R-:W-:Y:S01]  /*1c4c0*/  LOP3.LUT R4, R4, 0xff, RZ, 0xc0, !PT ;  /* 0x000000ff04047812 */ /* 0x020fe200078ec0ff */
[----:B------:R-:W-:Y:S01]  /*1c4d0*/  BSSY B1, `(.L_x_299) ;  /* 0x0000013000017945 */ /* 0x000fe20003800000 */
[----:B------:R-:W-:Y:S02]  /*1c4e0*/  IADD3 R35, P2, R35, 0x88, RZ ;  /* 0x0000008823237810 */ /* 0x000fe40007f5e0ff */
[----:B------:R-:W-:Y:S02]  /*1c4f0*/  F2FP.F16.E5M2.UNPACK_B R4, R4 ;  /* 0x00000004ff04723e */ /* 0x000fe400020004ff */
[----:B------:R-:W-:Y:S01]  /*1c500*/  PRMT R6, RZ, 0x7610, R6 ;  /* 0x00007610ff067816 */ /* 0x000fe20000000006 */
[----:B------:R-:W-:Y:S01]  /*1c510*/  IMAD.X R38, RZ, RZ, R39, P2 ;  /* 0x000000ffff267224 */ /* 0x000fe200010e0627 */
[----:B------:R-:W-:Y:S01]  /*1c520*/  ISETP.GE.AND P2, PT, R34, 0x89, PT ;  /* 0x000000892200780c */ /* 0x000fe20003f46270 */
[----:B------:R-:W-:-:S02]  /*1c530*/  HADD2.F32 R4, -RZ, R4.H0_H0 ;  /* 0x20000004ff047230 */ /* 0x000fc40000004100 */
[----:B------:R-:W-:Y:S01]  /*1c540*/  IMAD R38, R38, UR6, RZ ;  /* 0x0000000626267c24 */ /* 0x000fe2000f8e02ff */
[----:B------:R-:W-:Y:S01]  /*1c550*/  ISETP.LT.OR P5, PT, R0, 0x1, !P2 ;  /* 0x000000010000780c */ /* 0x000fe200057a1670 */
[----:B------:R-:W-:-:S04]  /*1c560*/  IMAD.WIDE.U32 R36, R35, UR6, R36 ;  /* 0x0000000623247c25 */ /* 0x000fc8000f8e0024 */
[----:B------:R-:W-:Y:S01]  /*1c570*/  FMUL R4, R4, UR21 ;  /* 0x0000001504047c20 */ /* 0x000fe20008400000 */
[----:B------:R-:W-:-:S03]  /*1c580*/  IMAD R35, R35, UR7, R38 ;  /* 0x0000000723237c24 */ /* 0x000fc6000f8e0226 */
[----:B---3--:R-:W-:Y:S01]  /*1c590*/  FFMA R5, R5, UR20, R4 ;  /* 0x0000001405057c23 */ /* 0x008fe20008000004 */
[----:B------:R-:W-:-:S04]  /*1c5a0*/  IADD3 R4, P6, R36, UR8, RZ ;  /* 0x0000000824047c10 */ /* 0x000fc8000ffde0ff */
[----:B0-----:R-:W-:Y:S02]  /*1c5b0*/  F2FP.SATFINITE.E5M2.F32.PACK_AB_MERGE_C R7, RZ, R5, RZ ;  /* 0x00000005ff07723e */ /* 0x001fe400048060ff */
[----:B------:R-:W-:-:S03]  /*1c5c0*/  IADD3.X R5, R37, UR9, R35, P6, !PT ;  /* 0x0000000925057c10 */ /* 0x000fc6000b7fe423 */
[----:B------:R0:W-:Y:S01]  /*1c5d0*/  @!P3 STG.E.U8 desc[UR14][R30.64+0x1], R7 ;  /* 0x000001071e00b986 */ /* 0x0001e2000c10110e */
[----:B------:R-:W-:Y:S05]  /*1c5e0*/  @P5 BRA `(.L_x_300) ;  /* 0x0000000000045947 */ /* 0x000fea0003800000 */
[----:B------:R3:W5:Y:S02]  /*1c5f0*/  LDG.E.U8 R6, desc[UR14][R4.64] ;  /* 0x0000000e04067981 */ /* 0x000764000c1e1100 */
.L_x_300:
[----:B------:R-:W-:Y:S05]  /*1c600*/  BSYNC B1 ;  /* 0x0000000000017941 */ /* 0x000fea0003800000 */
.L_x_299:
        /* <DEDUP_REMOVED lines=13> */
.L_x_302:
[----:B------:R-:W-:Y:S05]  /*1c6e0*/  BSYNC B1 ;  /* 0x0000000000017941 */ /* 0x000fea0003800000 */
.L_x_301:
        /* <DEDUP_REMOVED lines=13> */
.L_x_304:
[----:B------:R-:W-:Y:S05]  /*1c7c0*/  BSYNC B1 ;  /* 0x0000000000017941 */ /* 0x000fea0003800000 */
.L_x_303:
        /* <DEDUP_REMOVED lines=13> */
.L_x_306:
[----:B------:R-:W-:Y:S05]  /*1c8a0*/  BSYNC B1 ;  /* 0x0000000000017941 */ /* 0x000fea0003800000 */
.L_x_305:
        /* <DEDUP_REMOVED lines=13> */
.L_x_308:
[----:B------:R-:W-:Y:S05]  /*1c980*/  BSYNC B1 ;  /* 0x0000000000017941 */ /* 0x000fea0003800000 */
.L_x_307:
        /* <DEDUP_REMOVED lines=13> */
.L_x_310:
[----:B------:R-:W-:Y:S05]  /*1ca60*/  BSYNC B1 ;  /* 0x0000000000017941 */ /* 0x000fea0003800000 */
.L_x_309:
        /* <DEDUP_REMOVED lines=13> */
.L_x_312:
[----:B------:R-:W-:Y:S05]  /*1cb40*/  BSYNC B1 ;  /* 0x0000000000017941 */ /* 0x000fea0003800000 */
.L_x_311:
        /* <DEDUP_REMOVED lines=13> */
.L_x_314:
[----:B------:R-:W-:Y:S05]  /*1cc20*/  BSYNC B1 ;  /* 0x0000000000017941 */ /* 0x000fea0003800000 */
.L_x_313:
        /* <DEDUP_REMOVED lines=13> */
.L_x_316:
[----:B------:R-:W-:Y:S05]  /*1cd00*/  BSYNC B1 ;  /* 0x0000000000017941 */ /* 0x000fea0003800000 */
.L_x_315:
        /* <DEDUP_REMOVED lines=13> */
.L_x_318:
[----:B------:R-:W-:Y:S05]  /*1cde0*/  BSYNC B1 ;  /* 0x0000000000017941 */ /* 0x000fea0003800000 */
.L_x_317:
        /* <DEDUP_REMOVED lines=13> */
.L_x_320:
[----:B------:R-:W-:Y:S05]  /*1cec0*/  BSYNC B1 ;  /* 0x0000000000017941 */ /* 0x000fea0003800000 */
.L_x_319:
        /* <DEDUP_REMOVED lines=13> */
.L_x_322:
[----:B------:R-:W-:Y:S05]  /*1cfa0*/  BSYNC B1 ;  /* 0x0000000000017941 */ /* 0x000fea0003800000 */
.L_x_321:
        /* <DEDUP_REMOVED lines=13> */
.L_x_324:
[----:B------:R-:W-:Y:S05]  /*1d080*/  BSYNC B1 ;  /* 0x0000000000017941 */ /* 0x000fea0003800000 */
.L_x_323:
        /* <DEDUP_REMOVED lines=13> */
.L_x_326:
[----:B------:R-:W-:Y:S05]  /*1d160*/  BSYNC B1 ;  /* 0x0000000000017941 */ /* 0x000fea0003800000 */
.L_x_325:
        /* <DEDUP_REMOVED lines=13> */
.L_x_328:
[----:B------:R-:W-:Y:S05]  /*1d240*/  BSYNC B1 ;  /* 0x0000000000017941 */ /* 0x000fea0003800000 */
.L_x_327:
        /* <DEDUP_REMOVED lines=13> */
.L_x_330:
[----:B------:R-:W-:Y:S05]  /*1d320*/  BSYNC B1 ;  /* 0x0000000000017941 */ /* 0x000fea0003800000 */
.L_x_329:
        /* <DEDUP_REMOVED lines=13> */
.L_x_332:
[----:B------:R-:W-:Y:S05]  /*1d400*/  BSYNC B1 ;  /* 0x0000000000017941 */ /* 0x000fea0003800000 */
.L_x_331:
        /* <DEDUP_REMOVED lines=13> */
.L_x_334:
[----:B------:R-:W-:Y:S05]  /*1d4e0*/  BSYNC B1 ;  /* 0x0000000000017941 */ /* 0x000fea0003800000 */
.L_x_333:
        /* <DEDUP_REMOVED lines=13> */
.L_x_336:
[----:B------:R-:W-:Y:S05]  /*1d5c0*/  BSYNC B1 ;  /* 0x0000000000017941 */ /* 0x000fea0003800000 */
.L_x_335:
        /* <DEDUP_REMOVED lines=13> */
.L_x_338:
[----:B------:R-:W-:Y:S05]  /*1d6a0*/  BSYNC B1 ;  /* 0x0000000000017941 */ /* 0x000fea0003800000 */
.L_x_337:
        /* <DEDUP_REMOVED lines=13> */
.L_x_340:
[----:B------:R-:W-:Y:S05]  /*1d780*/  BSYNC B1 ;  /* 0x0000000000017941 */ /* 0x000fea0003800000 */
.L_x_339:
        /* <DEDUP_REMOVED lines=13> */
.L_x_342:
[----:B------:R-:W-:Y:S05]  /*1d860*/  BSYNC B1 ;  /* 0x0000000000017941 */ /* 0x000fea0003800000 */
.L_x_341:
        /* <DEDUP_REMOVED lines=13> */
.L_x_344:
[----:B------:R-:W-:Y:S05]  /*1d940*/  BSYNC B1 ;  /* 0x0000000000017941 */ /* 0x000fea0003800000 */
.L_x_343:
        /* <DEDUP_REMOVED lines=13> */
.L_x_346:
[----:B------:R-:W-:Y:S05]  /*1da20*/  BSYNC B1 ;  /* 0x0000000000017941 */ /* 0x000fea0003800000 */
.L_x_345:
        /* <DEDUP_REMOVED lines=13> */
.L_x_348:
[----:B------:R-:W-:Y:S05]  /*1db00*/  BSYNC B1 ;  /* 0x0000000000017941 */ /* 0x000fea0003800000 */
.L_x_347:
        /* <DEDUP_REMOVED lines=13> */
.L_x_350:
[----:B------:R-:W-:Y:S05]  /*1dbe0*/  BSYNC B1 ;  /* 0x0000000000017941 */ /* 0x000fea0003800000 */
.L_x_349:
        /* <DEDUP_REMOVED lines=13> */
.L_x_352:
[----:B------:R-:W-:Y:S05]  /*1dcc0*/  BSYNC B1 ;  /* 0x0000000000017941 */ /* 0x000fea0003800000 */
.L_x_351:
        /* <DEDUP_REMOVED lines=13> */
.L_x_354:
[----:B------:R-:W-:Y:S05]  /*1dda0*/  BSYNC B1 ;  /* 0x0000000000017941 */ /* 0x000fea0003800000 */
.L_x_353:
        /* <DEDUP_REMOVED lines=13> */
.L_x_356:
[----:B------:R-:W-:Y:S05]  /*1de80*/  BSYNC B1 ;  /* 0x0000000000017941 */ /* 0x000fea0003800000 */
.L_x_355:
        /* <DEDUP_REMOVED lines=13> */
.L_x_358:
[----:B------:R-:W-:Y:S05]  /*1df60*/  BSYNC B1 ;  /* 0x0000000000017941 */ /* 0x000fea0003800000 */
.L_x_357:
        /* <DEDUP_REMOVED lines=13> */
.L_x_360:
[----:B------:R-:W-:Y:S05]  /*1e040*/  BSYNC B1 ;  /* 0x0000000000017941 */ /* 0x000fea0003800000 */
.L_x_359:
        /* <DEDUP_REMOVED lines=13> */
.L_x_362:
[----:B------:R-:W-:Y:S05]  /*1e120*/  BSYNC B1 ;  /* 0x0000000000017941 */ /* 0x000fea0003800000 */
.L_x_361:
        /* <DEDUP_REMOVED lines=13> */
.L_x_364:
[----:B------:R-:W-:Y:S05]  /*1e200*/  BSYNC B1 ;  /* 0x0000000000017941 */ /* 0x000fea0003800000 */
.L_x_363:
        /* <DEDUP_REMOVED lines=13> */
.L_x_366:
[----:B------:R-:W-:Y:S05]  /*1e2e0*/  BSYNC B1 ;  /* 0x0000000000017941 */ /* 0x000fea0003800000 */
.L_x_365:
        /* <DEDUP_REMOVED lines=13> */
.L_x_368:
[----:B------:R-:W-:Y:S05]  /*1e3c0*/  BSYNC B1 ;  /* 0x0000000000017941 */ /* 0x000fea0003800000 */
.L_x_367:
        /* <DEDUP_REMOVED lines=13> */
.L_x_370:
[----:B------:R-:W-:Y:S05]  /*1e4a0*/  BSYNC B1 ;  /* 0x0000000000017941 */ /* 0x000fea0003800000 */
.L_x_369:
        /* <DEDUP_REMOVED lines=13> */
.L_x_372:
[----:B------:R-:W-:Y:S05]  /*1e580*/  BSYNC B1 ;  /* 0x0000000000017941 */ /* 0x000fea0003800000 */
.L_x_371:
        /* <DEDUP_REMOVED lines=13> */
.L_x_374:
[----:B------:R-:W-:Y:S05]  /*1e660*/  BSYNC B1 ;  /* 0x0000000000017941 */ /* 0x000fea0003800000 */
.L_x_373:
        /* <DEDUP_REMOVED lines=13> */
.L_x_376:
[----:B------:R-:W-:Y:S05]  /*1e740*/  BSYNC B1 ;  /* 0x0000000000017941 */ /* 0x000fea0003800000 */
.L_x_375:
        /* <DEDUP_REMOVED lines=13> */
.L_x_378:
[----:B------:R-:W-:Y:S05]  /*1e820*/  BSYNC B1 ;  /* 0x0000000000017941 */ /* 0x000fea0003800000 */
.L_x_377:
        /* <DEDUP_REMOVED lines=13> */
.L_x_380:
[----:B------:R-:W-:Y:S05]  /*1e900*/  BSYNC B1 ;  /* 0x0000000000017941 */ /* 0x000fea0003800000 */
.L_x_379:
        /* <DEDUP_REMOVED lines=13> */
.L_x_382:
[----:B------:R-:W-:Y:S05]  /*1e9e0*/  BSYNC B1 ;  /* 0x0000000000017941 */ /* 0x000fea0003800000 */
.L_x_381:
        /* <DEDUP_REMOVED lines=13> */
.L_x_384:
[----:B------:R-:W-:Y:S05]  /*1eac0*/  BSYNC B1 ;  /* 0x0000000000017941 */ /* 0x000fea0003800000 */
.L_x_383:
        /* <DEDUP_REMOVED lines=13> */
.L_x_386:
[----:B------:R-:W-:Y:S05]  /*1eba0*/  BSYNC B1 ;  /* 0x0000000000017941 */ /* 0x000fea0003800000 */
.L_x_385:
        /* <DEDUP_REMOVED lines=13> */
.L_x_388:
[----:B------:R-:W-:Y:S05]  /*1ec80*/  BSYNC B1 ;  /* 0x0000000000017941 */ /* 0x000fea0003800000 */
.L_x_387:
        /* <DEDUP_REMOVED lines=13> */
.L_x_390:
[----:B------:R-:W-:Y:S05]  /*1ed60*/  BSYNC B1 ;  /* 0x0000000000017941 */ /* 0x000fea0003800000 */
.L_x_389:
        /* <DEDUP_REMOVED lines=13> */
.L_x_392:
[----:B------:R-:W-:Y:S05]  /*1ee40*/  BSYNC B1 ;  /* 0x0000000000017941 */ /* 0x000fea0003800000 */
.L_x_391:
        /* <DEDUP_REMOVED lines=13> */
.L_x_394:
[----:B------:R-:W-:Y:S05]  /*1ef20*/  BSYNC B1 ;  /* 0x0000000000017941 */ /* 0x000fea0003800000 */
.L_x_393:
        /* <DEDUP_REMOVED lines=13> */
.L_x_396:
[----:B------:R-:W-:Y:S05]  /*1f000*/  BSYNC B1 ;  /* 0x0000000000017941 */ /* 0x000fea0003800000 */
.L_x_395:
        /* <DEDUP_REMOVED lines=13> */
.L_x_398:
[----:B------:R-:W-:Y:S05]  /*1f0e0*/  BSYNC B1 ;  /* 0x0000000000017941 */ /* 0x000fea0003800000 */
.L_x_397:
        /* <DEDUP_REMOVED lines=13> */
.L_x_400:
[----:B------:R-:W-:Y:S05]  /*1f1c0*/  BSYNC B1 ;  /* 0x0000000000017941 */ /* 0x000fea0003800000 */
.L_x_399:
        /* <DEDUP_REMOVED lines=13> */
.L_x_402:
[----:B------:R-:W-:Y:S05]  /*1f2a0*/  BSYNC B1 ;  /* 0x0000000000017941 */ /* 0x000fea0003800000 */
.L_x_401:
        /* <DEDUP_REMOVED lines=13> */
.L_x_404:
[----:B------:R-:W-:Y:S05]  /*1f380*/  BSYNC B1 ;  /* 0x0000000000017941 */ /* 0x000fea0003800000 */
.L_x_403:
        /* <DEDUP_REMOVED lines=13> */
.L_x_406:
[----:B------:R-:W-:Y:S05]  /*1f460*/  BSYNC B1 ;  /* 0x0000000000017941 */ /* 0x000fea0003800000 */
.L_x_405:
        /* <DEDUP_REMOVED lines=13> */
.L_x_408:
[----:B------:R-:W-:Y:S05]  /*1f540*/  BSYNC B1 ;  /* 0x0000000000017941 */ /* 0x000fea0003800000 */
.L_x_407:
        /* <DEDUP_REMOVED lines=13> */
.L_x_410:
[----:B------:R-:W-:Y:S05]  /*1f620*/  BSYNC B1 ;  /* 0x0000000000017941 */ /* 0x000fea0003800000 */
.L_x_409:
        /* <DEDUP_REMOVED lines=13> */
.L_x_412:
[----:B------:R-:W-:Y:S05]  /*1f700*/  BSYNC B1 ;  /* 0x0000000000017941 */ /* 0x000fea0003800000 */
.L_x_411:
        /* <DEDUP_REMOVED lines=13> */
.L_x_414:
[----:B------:R-:W-:Y:S05]  /*1f7e0*/  BSYNC B1 ;  /* 0x0000000000017941 */ /* 0x000fea0003800000 */
.L_x_413:
        /* <DEDUP_REMOVED lines=13> */
.L_x_416:
[----:B------:R-:W-:Y:S05]  /*1f8c0*/  BSYNC B1 ;  /* 0x0000000000017941 */ /* 0x000fea0003800000 */
.L_x_415:
        /* <DEDUP_REMOVED lines=13> */
.L_x_418:
[----:B------:R-:W-:Y:S05]  /*1f9a0*/  BSYNC B1 ;  /* 0x0000000000017941 */ /* 0x000fea0003800000 */
.L_x_417:
        /* <DEDUP_REMOVED lines=13> */
.L_x_420:
[----:B------:R-:W-:Y:S05]  /*1fa80*/  BSYNC B1 ;  /* 0x0000000000017941 */ /* 0x000fea0003800000 */
.L_x_419:
        /* <DEDUP_REMOVED lines=13> */
.L_x_422:
[----:B------:R-:W-:Y:S05]  /*1fb60*/  BSYNC B1 ;  /* 0x0000000000017941 */ /* 0x000fea0003800000 */
.L_x_421:
        /* <DEDUP_REMOVED lines=13> */
.L_x_424:
[----:B------:R-:W-:Y:S05]  /*1fc40*/  BSYNC B1 ;  /* 0x0000000000017941 */ /* 0x000fea0003800000 */
.L_x_423:
        /* <DEDUP_REMOVED lines=13> */
.L_x_426:
[----:B------:R-:W-:Y:S05]  /*1fd20*/  BSYNC B1 ;  /* 0x0000000000017941 */ /* 0x000fea0003800000 */
.L_x_425:
        /* <DEDUP_REMOVED lines=13> */
.L_x_428:
[----:B------:R-:W-:Y:S05]  /*1fe00*/  BSYNC B1 ;  /* 0x0000000000017941 */ /* 0x000fea0003800000 */
.L_x_427:
        /* <DEDUP_REMOVED lines=13> */
.L_x_430:
[----:B------:R-:W-:Y:S05]  /*1fee0*/  BSYNC B1 ;  /* 0x0000000000017941 */ /* 0x000fea0003800000 */
.L_x_429:
        /* <DEDUP_REMOVED lines=13> */
.L_x_432:
[----:B------:R-:W-:Y:S05]  /*1ffc0*/  BSYNC B1 ;  /* 0x0000000000017941 */ /* 0x000fea0003800000 */
.L_x_431:
        /* <DEDUP_REMOVED lines=13> */
.L_x_434:
[----:B------:R-:W-:Y:S05]  /*200a0*/  BSYNC B1 ;  /* 0x0000000000017941 */ /* 0x000fea0003800000 */
.L_x_433:
        /* <DEDUP_REMOVED lines=13> */
.L_x_436:
[----:B------:R-:W-:Y:S05]  /*20180*/  BSYNC B1 ;  /* 0x0000000000017941 */ /* 0x000fea0003800000 */
.L_x_435:
        /* <DEDUP_REMOVED lines=13> */
.L_x_438:
[----:B------:R-:W-:Y:S05]  /*20260*/  BSYNC B1 ;  /* 0x0000000000017941 */ /* 0x000fea0003800000 */
.L_x_437:
        /* <DEDUP_REMOVED lines=13> */
.L_x_440:
[----:B------:R-:W-:Y:S05]  /*20340*/  BSYNC B1 ;  /* 0x0000000000017941 */ /* 0x000fea0003800000 */
.L_x_439:
        /* <DEDUP_REMOVED lines=13> */
.L_x_442:
[----:B------:R-:W-:Y:S05]  /*20420*/  BSYNC B1 ;  /* 0x0000000000017941 */ /* 0x000fea0003800000 */
.L_x_441:
        /* <DEDUP_REMOVED lines=13> */
.L_x_444:
[----:B------:R-:W-:Y:S05]  /*20500*/  BSYNC B1 ;  /* 0x0000000000017941 */ /* 0x000fea0003800000 */
.L_x_443:
        /* <DEDUP_REMOVED lines=13> */
.L_x_446:
[----:B------:R-:W-:Y:S05]  /*205e0*/  BSYNC B1 ;  /* 0x0000000000017941 */ /* 0x000fea0003800000 */
.L_x_445:
        /* <DEDUP_REMOVED lines=13> */
.L_x_448:
[----:B------:R-:W-:Y:S05]  /*206c0*/  BSYNC B1 ;  /* 0x0000000000017941 */ /* 0x000fea0003800000 */
.L_x_447:
        /* <DEDUP_REMOVED lines=13> */
.L_x_450:
[----:B------:R-:W-:Y:S05]  /*207a0*/  BSYNC B1 ;  /* 0x0000000000017941 */ /* 0x000fea0003800000 */
.L_x_449:
        /* <DEDUP_REMOVED lines=13> */
.L_x_452:
[----:B------:R-:W-:Y:S05]  /*20880*/  BSYNC B1 ;  /* 0x0000000000017941 */ /* 0x000fea0003800000 */
.L_x_451:
        /* <DEDUP_REMOVED lines=13> */
.L_x_454:
[----:B------:R-:W-:Y:S05]  /*20960*/  BSYNC B1 ;  /* 0x0000000000017941 */ /* 0x000fea0003800000 */
.L_x_453:
        /* <DEDUP_REMOVED lines=13> */
.L_x_456:
[----:B------:R-:W-:Y:S05]  /*20a40*/  BSYNC B1 ;  /* 0x0000000000017941 */ /* 0x000fea0003800000 */
.L_x_455:
        /* <DEDUP_REMOVED lines=13> */
.L_x_458:
[----:B------:R-:W-:Y:S05]  /*20b20*/  BSYNC B1 ;  /* 0x0000000000017941 */ /* 0x000fea0003800000 */
.L_x_457:
        /* <DEDUP_REMOVED lines=13> */
.L_x_460:
[----:B------:R-:W-:Y:S05]  /*20c00*/  BSYNC B1 ;  /* 0x0000000000017941 */ /* 0x000fea0003800000 */
.L_x_459:
        /* <DEDUP_REMOVED lines=13> */
.L_x_462:
[----:B------:R-:W-:Y:S05]  /*20ce0*/  BSYNC B1 ;  /* 0x0000000000017941 */ /* 0x000fea0003800000 */
.L_x_461:
        /* <DEDUP_REMOVED lines=13> */
.L_x_464:
[----:B------:R-:W-:Y:S05]  /*20dc0*/  BSYNC B1 ;  /* 0x0000000000017941 */ /* 0x000fea0003800000 */
.L_x_463:
        /* <DEDUP_REMOVED lines=13> */
.L_x_466:
[----:B------:R-:W-:Y:S05]  /*20ea0*/  BSYNC B1 ;  /* 0x0000000000017941 */ /* 0x000fea0003800000 */
.L_x_465:
        /* <DEDUP_REMOVED lines=13> */
.L_x_468:
[----:B------:R-:W-:Y:S05]  /*20f80*/  BSYNC B1 ;  /* 0x0000000000017941 */ /* 0x000fea0003800000 */
.L_x_467:
        /* <DEDUP_REMOVED lines=13> */
.L_x_470:
[----:B------:R-:W-:Y:S05]  /*21060*/  BSYNC B1 ;  /* 0x0000000000017941 */ /* 0x000fea0003800000 */
.L_x_469:
        /* <DEDUP_REMOVED lines=13> */
.L_x_472:
[----:B------:R-:W-:Y:S05]  /*21140*/  BSYNC B1 ;  /* 0x0000000000017941 */ /* 0x000fea0003800000 */
.L_x_471:
        /* <DEDUP_REMOVED lines=13> */
.L_x_474:
[----:B------:R-:W-:Y:S05]  /*21220*/  BSYNC B1 ;  /* 0x0000000000017941 */ /* 0x000fea0003800000 */
.L_x_473:
        /* <DEDUP_REMOVED lines=13> */
.L_x_476:
[----:B------:R-:W-:Y:S05]  /*21300*/  BSYNC B1 ;  /* 0x0000000000017941 */ /* 0x000fea0003800000 */
.L_x_475:
        /* <DEDUP_REMOVED lines=13> */
.L_x_478:
[----:B------:R-:W-:Y:S05]  /*213e0*/  BSYNC B1 ;  /* 0x0000000000017941 */ /* 0x000fea0003800000 */
.L_x_477:
        /* <DEDUP_REMOVED lines=13> */
.L_x_480:
[----:B------:R-:W-:Y:S05]  /*214c0*/  BSYNC B1 ;  /* 0x0000000000017941 */ /* 0x000fea0003800000 */
.L_x_479:
        /* <DEDUP_REMOVED lines=13> */
.L_x_482:
[----:B------:R-:W-:Y:S05]  /*215a0*/  BSYNC B1 ;  /* 0x0000000000017941 */ /* 0x000fea0003800000 */
.L_x_481:
        /* <DEDUP_REMOVED lines=13> */
.L_x_484:
[----:B------:R-:W-:Y:S05]  /*21680*/  BSYNC B1 ;  /* 0x0000000000017941 */ /* 0x000fea0003800000 */
.L_x_483:
        /* <DEDUP_REMOVED lines=13> */
.L_x_486:
[----:B------:R-:W-:Y:S05]  /*21760*/  BSYNC B1 ;  /* 0x0000000000017941 */ /* 0x000fea0003800000 */
.L_x_485:
        /* <DEDUP_REMOVED lines=13> */
.L_x_488:
[----:B------:R-:W-:Y:S05]  /*21840*/  BSYNC B1 ;  /* 0x0000000000017941 */ /* 0x000fea0003800000 */
.L_x_487:
        /* <DEDUP_REMOVED lines=13> */
.L_x_490:
[----:B------:R-:W-:Y:S05]  /*21920*/  BSYNC B1 ;  /* 0x0000000000017941 */ /* 0x000fea0003800000 */
.L_x_489:
        /* <DEDUP_REMOVED lines=13> */
.L_x_492:
[----:B------:R-:W-:Y:S05]  /*21a00*/  BSYNC B1 ;  /* 0x0000000000017941 */ /* 0x000fea0003800000 */
.L_x_491:
        /* <DEDUP_REMOVED lines=13> */
.L_x_494:
[----:B------:R-:W-:Y:S05]  /*21ae0*/  BSYNC B1 ;  /* 0x0000000000017941 */ /* 0x000fea0003800000 */
.L_x_493:
        /* <DEDUP_REMOVED lines=13> */
.L_x_496:
[----:B------:R-:W-:Y:S05]  /*21bc0*/  BSYNC B1 ;  /* 0x0000000000017941 */ /* 0x000fea0003800000 */
.L_x_495:
        /* <DEDUP_REMOVED lines=13> */
.L_x_498:
[----:B------:R-:W-:Y:S05]  /*21ca0*/  BSYNC B1 ;  /* 0x0000000000017941 */ /* 0x000fea0003800000 */
.L_x_497:
        /* <DEDUP_REMOVED lines=13> */
.L_x_500:
[----:B------:R-:W-:Y:S05]  /*21d80*/  BSYNC B1 ;  /* 0x0000000000017941 */ /* 0x000fea0003800000 */
.L_x_499:
        /* <DEDUP_REMOVED lines=13> */
.L_x_502:
[----:B------:R-:W-:Y:S05]  /*21e60*/  BSYNC B1 ;  /* 0x0000000000017941 */ /* 0x000fea0003800000 */
.L_x_501:
        /* <DEDUP_REMOVED lines=13> */
.L_x_504:
[----:B------:R-:W-:Y:S05]  /*21f40*/  BSYNC B1 ;  /* 0x0000000000017941 */ /* 0x000fea0003800000 */
.L_x_503:
        /* <DEDUP_REMOVED lines=13> */
.L_x_506:
[----:B------:R-:W-:Y:S05]  /*22020*/  BSYNC B1 ;  /* 0x0000000000017941 */ /* 0x000fea0003800000 */
.L_x_505:
        /* <DEDUP_REMOVED lines=13> */
.L_x_508:
[----:B------:R-:W-:Y:S05]  /*22100*/  BSYNC B1 ;  /* 0x0000000000017941 */ /* 0x000fea0003800000 */
.L_x_507:
        /* <DEDUP_REMOVED lines=13> */
.L_x_510:
[----:B------:R-:W-:Y:S05]  /*221e0*/  BSYNC B1 ;  /* 0x0000000000017941 */ /* 0x000fea0003800000 */
.L_x_509:
        /* <DEDUP_REMOVED lines=13> */
.L_x_512:
[----:B------:R-:W-:Y:S05]  /*222c0*/  BSYNC B1 ;  /* 0x0000000000017941 */ /* 0x000fea0003800000 */
.L_x_511:
        /* <DEDUP_REMOVED lines=13> */
.L_x_514:
[----:B------:R-:W-:Y:S05]  /*223a0*/  BSYNC B1 ;  /* 0x0000000000017941 */ /* 0x000fea0003800000 */
.L_x_513:
        /* <DEDUP_REMOVED lines=13> */
.L_x_516:
[----:B------:R-:W-:Y:S05]  /*22480*/  BSYNC B1 ;  /* 0x0000000000017941 */ /* 0x000fea0003800000 */
.L_x_515:
        /* <DEDUP_REMOVED lines=13> */
.L_x_518:
[----:B------:R-:W-:Y:S05]  /*22560*/  BSYNC B1 ;  /* 0x0000000000017941 */ /* 0x000fea0003800000 */
.L_x_517:
        /* <DEDUP_REMOVED lines=13> */
.L_x_520:
[----:B------:R-:W-:Y:S05]  /*22640*/  BSYNC B1 ;  /* 0x0000000000017941 */ /* 0x000fea0003800000 */
.L_x_519:
        /* <DEDUP_REMOVED lines=13> */
.L_x_522:
[----:B------:R-:W-:Y:S05]  /*22720*/  BSYNC B1 ;  /* 0x0000000000017941 */ /* 0x000fea0003800000 */
.L_x_521:
        /* <DEDUP_REMOVED lines=13> */
.L_x_524:
[----:B------:R-:W-:Y:S05]  /*22800*/  BSYNC B1 ;  /* 0x0000000000017941 */ /* 0x000fea0003800000 */
.L_x_523:
        /* <DEDUP_REMOVED lines=13> */
.L_x_526:
[----:B------:R-:W-:Y:S05]  /*228e0*/  BSYNC B1 ;  /* 0x0000000000017941 */ /* 0x000fea0003800000 */
.L_x_525:
        /* <DEDUP_REMOVED lines=13> */
.L_x_528:
[----:B------:R-:W-:Y:S05]  /*229c0*/  BSYNC B1 ;  /* 0x0000000000017941 */ /* 0x000fea0003800000 */
.L_x_527:
        /* <DEDUP_REMOVED lines=13> */
.L_x_530:
[----:B------:R-:W-:Y:S05]  /*22aa0*/  BSYNC B1 ;  /* 0x0000000000017941 */ /* 0x000fea0003800000 */
.L_x_529:
        /* <DEDUP_REMOVED lines=13> */
.L_x_532:
[----:B------:R-:W-:Y:S05]  /*22b80*/  BSYNC B1 ;  /* 0x0000000000017941 */ /* 0x000fea0003800000 */
.L_x_531:
        /* <DEDUP_REMOVED lines=13> */
.L_x_534:
[----:B------:R-:W-:Y:S05]  /*22c60*/  BSYNC B1 ;  /* 0x0000000000017941 */ /* 0x000fea0003800000 */
.L_x_533:
        /* <DEDUP_REMOVED lines=13> */
.L_x_536:
[----:B------:R-:W-:Y:S05]  /*22d40*/  BSYNC B1 ;  /* 0x0000000000017941 */ /* 0x000fea0003800000 */
.L_x_535:
        /* <DEDUP_REMOVED lines=13> */
.L_x_538:
[----:B------:R-:W-:Y:S05]  /*22e20*/  BSYNC B1 ;  /* 0x0000000000017941 */ /* 0x000fea0003800000 */
.L_x_537:
        /* <DEDUP_REMOVED lines=13> */
.L_x_540:
[----:B------:R-:W-:Y:S05]  /*22f00*/  BSYNC B1 ;  /* 0x0000000000017941 */ /* 0x000fea0003800000 */
.L_x_539:
        /* <DEDUP_REMOVED lines=13> */
.L_x_542:
[----:B------:R-:W-:Y:S05]  /*22fe0*/  BSYNC B1 ;  /* 0x0000000000017941 */ /* 0x000fea0003800000 */
.L_x_541:
        /* <DEDUP_REMOVED lines=13> */
.L_x_544:
[----:B------:R-:W-:Y:S05]  /*230c0*/  BSYNC B1 ;  /* 0x0000000000017941 */ /* 0x000fea0003800000 */
.L_x_543:
        /* <DEDUP_REMOVED lines=13> */
.L_x_546:
[----:B------:R-:W-:Y:S05]  /*231a0*/  BSYNC B1 ;  /* 0x0000000000017941 */ /* 0x000fea0003800000 */
.L_x_545:
[----:B--234-:R-:W2:Y:S01]  /*231b0*/  LDL.LU R3, [R1+0x444] ;  /* 0x0004440001037983 */ /* 0x01cea20000300800 */
[----:B-----5:R-:W-:Y:S01]  /*231c0*/  LOP3.LUT R6, R6, 0xff, RZ, 0xc0, !PT ;  /* 0x000000ff06067812 */ /* 0x020fe200078ec0ff */
[----:B------:R-:W-:Y:S01]  /*231d0*/  BSSY B1, `(.L_x_547) ;  /* 0x000000b000017945 */ /* 0x000fe20003800000 */
[----:B------:R-:W-:Y:S02]  /*231e0*/  ISETP.LT.OR P3, PT, R0, 0xf9, !P2 ;  /* 0x000000f90000780c */ /* 0x000fe40005761670 */
[----:B------:R-:W-:Y:S02]  /*231f0*/  F2FP.F16.E5M2.UNPACK_B R6, R6 ;  /* 0x00000006ff06723e */ /* 0x000fe400020004ff */
[----:B------:R-:W-:-:S03]  /*23200*/  PRMT R2, RZ, 0x7610, R2 ;  /* 0x00007610ff027816 */ /* 0x000fc60000000002 */
[----:B------:R-:W-:-:S05]  /*23210*/  HADD2.F32 R6, -RZ, R6.H0_H0 ;  /* 0x20000006ff067230 */ /* 0x000fca0000004100 */
[----:B------:R-:W-:-:S04]  /*23220*/  FMUL R6, R6, UR21 ;  /* 0x0000001506067c20 */ /* 0x000fc80008400000 */
[----:B--2---:R-:W-:-:S05]  /*23230*/  FFMA R6, R3, UR20, R6 ;  /* 0x0000001403067c23 */ /* 0x004fca0008000006 */
[----:B------:R-:W-:-:S05]  /*23240*/  F2FP.SATFINITE.E5M2.F32.PACK_AB_MERGE_C R3, RZ, R6, RZ ;  /* 0x00000006ff03723e */ /* 0x000fca00048060ff */
[----:B------:R2:W-:Y:S01]  /*23250*/  @!P1 STG.E.U8 desc[UR14][R30.64+0xf9], R3 ;  /* 0x0000f9031e009986 */ /* 0x0005e2000c10110e */
[----:B------:R-:W-:Y:S05]  /*23260*/  @P3 BRA `(.L_x_548) ;  /* 0x0000000000043947 */ /* 0x000fea0003800000 */
[----:B------:R3:W5:Y:S02]  /*23270*/  LDG.E.U8 R2, desc[UR14][R4.64+0xf8] ;  /* 0x0000f80e04027981 */ /* 0x000764000c1e1100 */
.L_x_548:
[----:B------:R-:W-:Y:S05]  /*23280*/  BSYNC B1 ;  /* 0x0000000000017941 */ /* 0x000fea0003800000 */
.L_x_547:
[----:B--2---:R-:W2:Y:S01]  /*23290*/  LDL.LU R3, [R1+0x448] ;  /* 0x0004480001037983 */ /* 0x004ea20000300800 */
        /* <DEDUP_REMOVED lines=12> */
.L_x_550:
[----:B------:R-:W-:Y:S05]  /*23360*/  BSYNC B1 ;  /* 0x0000000000017941 */ /* 0x000fea0003800000 */
.L_x_549:
[----:B------:R-:W-:Y:S05]  /*23370*/  @P2 BRA `(.L_x_551) ;  /* 0x0000004800842947 */ /* 0x000fea0003800000 */
[----:B------:R-:W2:Y:S01]  /*23380*/  LDL.LU R2, [R1+0x44c] ;  /* 0x00044c0001027983 */ /* 0x000ea20000300800 */
[----:B-----5:R-:W-:-:S04]  /*23390*/  LOP3.LUT R0, R0, 0xff, RZ, 0xc0, !PT ;  /* 0x000000ff00007812 */ /* 0x020fc800078ec0ff */
[----:B------:R-:W-:-:S05]  /*233a0*/  F2FP.F16.E5M2.UNPACK_B R0, R0 ;  /* 0x00000000ff00723e */ /* 0x000fca00020004ff */
[----:B------:R-:W-:-:S05]  /*233b0*/  HADD2.F32 R0, -RZ, R0.H0_H0 ;  /* 0x20000000ff007230 */ /* 0x000fca0000004100 */
[----:B------:R-:W-:-:S04]  /*233c0*/  FMUL R0, R0, UR21 ;  /* 0x0000001500007c20 */ /* 0x000fc80008400000 */
[----:B--2---:R-:W-:-:S05]  /*233d0*/  FFMA R0, R2, UR20, R0 ;  /* 0x0000001402007c23 */ /* 0x004fca0008000000 */
[----:B------:R-:W-:-:S05]  /*233e0*/  F2FP.SATFINITE.E5M2.F32.PACK_AB_MERGE_C R3, RZ, R0, RZ ;  /* 0x00000000ff03723e */ /* 0x000fca00048060ff */
[----:B------:R2:W-:Y:S01]  /*233f0*/  STG.E.U8 desc[UR14][R28.64+0xf9], R3 ;  /* 0x0000f9031c007986 */ /* 0x0005e2000c10110e */
[----:B------:R-:W-:Y:S05]  /*23400*/  BRA `(.L_x_551) ;  /* 0x0000004800607947 */ /* 0x000fea0003800000 */
.L_x_38:
[----:B------:R-:W-:Y:S01]  /*23410*/  ISETP.GE.AND P1, PT, R34, 0x1, PT ;  /* 0x000000012200780c */ /* 0x000fe20003f26270 */
[----:B------:R-:W-:Y:S01]  /*23420*/  FMUL R3, R3, UR20 ;  /* 0x0000001403037c20 */ /* 0x000fe20008400000 */
[----:B------:R-:W2:Y:S02]  /*23430*/  LDL.LU R37, [R1+0x200] ;  /* 0x0002000001257983 */ /* 0x000ea40000300800 */
[----:B------:R-:W-:Y:S02]  /*23440*/  ISETP.LT.OR P2, PT, R0, 0x2, !P1 ;  /* 0x000000020000780c */ /* 0x000fe40004f41670 */
[----:B------:R-:W-:Y:S01]  /*23450*/  F2FP.SATFINITE.E5M2.F32.PACK_AB_MERGE_C R3, RZ, R3, RZ ;  /* 0x00000003ff03723e */ /* 0x000fe200048060ff */
[----:B-----5:R-:W-:Y:S01]  /*23460*/  FMUL R2, R2, UR20 ;  /* 0x0000001402027c20 */ /* 0x020fe20008400000 */
[----:B------:R-:W-:Y:S01]  /*23470*/  FMUL R4, R4, UR20 ;  /* 0x0000001404047c20 */ /* 0x000fe20008400000 */
[----:B------:R-:W-:Y:S01]  /*23480*/  FMUL R5, R5, UR20 ;  /* 0x0000001405057c20 */ /* 0x000fe20008400000 */
[----:B------:R-:W-:Y:S01]  /*23490*/  ISETP.LT.OR P5, PT, R0, 0x9, !P1 ;  /* 0x000000090000780c */ /* 0x000fe20004fa1670 */
[----:B------:R-:W-:Y:S01]  /*234a0*/  FMUL R6, R6, UR20 ;  /* 0x0000001406067c20 */ /* 0x000fe20008400000 */
[----:B------:R-:W-:Y:S01]  /*234b0*/  FMUL R7, R7, UR20 ;  /* 0x0000001407077c20 */ /* 0x000fe20008400000 */
[----:B------:R-:W-:Y:S01]  /*234c0*/  FMUL R8, R8, UR20 ;  /* 0x0000001408087c20 */ /* 0x000fe20008400000 */
[----:B------:R-:W-:Y:S01]  /*234d0*/  FMUL R9, R9, UR20 ;  /* 0x0000001409097c20 */ /* 0x000fe20008400000 */
[----:B------:R-:W-:Y:S01]  /*234e0*/  FMUL R10, R10, UR20 ;  /* 0x000000140a0a7c20 */ /* 0x000fe20008400000 */
[----:B------:R-:W-:Y:S01]  /*234f0*/  FMUL R11, R11, UR20 ;  /* 0x000000140b0b7c20 */ /* 0x000fe20008400000 */
[----:B------:R0:W-:Y:S01]  /*23500*/  @!P2 STG.E.U8 desc[UR14][R24.64+0x1], R3 ;  /* 0x000001031800a986 */ /* 0x0001e2000c10110e */
[----:B------:R-:W-:-:S02]  /*23510*/  ISETP.LT.OR P2, PT, R0, 0x1, !P1 ;  /* 0x000000010000780c */ /* 0x000fc40004f41670 */
[----:B------:R-:W-:Y:S01]  /*23520*/  F2FP.SATFINITE.E5M2.F32.PACK_AB_MERGE_C R2, RZ, R2, RZ ;  /* 0x00000002ff02723e */ /* 0x000fe200048060ff */
[----:B------:R-:W-:Y:S01]  /*23530*/  FMUL R12, R12, UR20 ;  /* 0x000000140c0c7c20 */ /* 0x000fe20008400000 */
        /* <DEDUP_REMOVED lines=9> */
[----:B------:R-:W-:Y:S01]  /*235d0*/  @!P2 STG.E.U8 desc[UR14][R24.64], R2 ;  /* 0x000000021800a986 */ /* 0x000fe2000c10110e */
[----:B------:R-:W-:Y:S01]  /*235e0*/  ISETP.GE.AND P2, PT, R34, 0x9, PT ;  /* 0x000000092200780c */ /* 0x000fe20003f46270 */
[----:B------:R-:W-:Y:S01]  /*235f0*/  FMUL R22, R22, UR20 ;  /* 0x0000001416167c20 */ /* 0x000fe20008400000 */
[----:B------:R-:W-:Y:S01]  /*23600*/  FMUL R23, R23, UR20 ;  /* 0x0000001417177c20 */ /* 0x000fe20008400000 */
[----:B------:R-:W-:Y:S01]  /*23610*/  FMUL R152, R152, UR20 ;  /* 0x0000001498987c20 */ /* 0x000fe20008400000 */
[----:B------:R-:W-:Y:S01]  /*23620*/  ISETP.LT.OR P3, PT, R0, 0x1, !P2 ;  /* 0x000000010000780c */ /* 0x000fe20005761670 */
[----:B------:R-:W-:Y:S01]  /*23630*/  FMUL R153, R153, UR20 ;  /* 0x0000001499997c20 */ /* 0x000fe20008400000 */
[----:B------:R-:W-:Y:S01]  /*23640*/  F2FP.SATFINITE.E5M2.F32.PACK_AB_MERGE_C R4, RZ, R4, RZ ;  /* 0x00000004ff04723e */ /* 0x000fe200048060ff */
[----:B------:R-:W-:Y:S01]  /*23650*/  FMUL R154, R154, UR20 ;  /* 0x000000149a9a7c20 */ /* 0x000fe20008400000 */
        /* <DEDUP_REMOVED lines=10> */
[----:B------:R-:W-:-:S02]  /*23700*/  ISETP.LT.OR P3, PT, R0, 0x2, !P2 ;  /* 0x000000020000780c */ /* 0x000fc40005761670 */
        /* <DEDUP_REMOVED lines=11> */
[----:B------:R3:W-:Y:S01]  /*237c0*/  @!P3 STG.E.U8 desc[UR14][R26.64+0x1], R5 ;  /* 0x000001051a00b986 */ /* 0x0007e2000c10110e */
[----:B------:R-:W-:-:S03]  /*237d0*/  ISETP.LT.OR P3, PT, R0, 0xa, !P1 ;  /* 0x0000000a0000780c */ /* 0x000fc60004f61670 */
[----:B------:R-:W-:Y:S01]  /*237e0*/  @!P5 STG.E.U8 desc[UR14][R24.64+0x8], R6 ;  /* 0x000008061800d986 */ /* 0x000fe2000c10110e */
[----:B------:R-:W-:Y:S02]  /*237f0*/  ISETP.LT.OR P5, PT, R0, 0x9, !P2 ;  /* 0x000000090000780c */ /* 0x000fe400057a1670 */
[----:B------:R-:W-:Y:S01]  /*23800*/  F2FP.SATFINITE.E5M2.F32.PACK_AB_MERGE_C R8, RZ, R8, RZ ;  /* 0x00000008ff08723e */ /* 0x000fe200048060ff */
[----:B------:R-:W4:Y:S01]  /*23810*/  LDL.LU R36, [R1+0x204] ;  /* 0x0002040001247983 */ /* 0x000f220000300800 */
[----:B------:R-:W-:Y:S02]  /*23820*/  F2FP.SATFINITE.E5M2.F32.PACK_AB_MERGE_C R9, RZ, R9, RZ ;  /* 0x00000009ff09723e */ /* 0x000fe400048060ff */
[----:B------:R-:W-:Y:S01]  /*23830*/  F2FP.SATFINITE.E5M2.F32.PACK_AB_MERGE_C R10, RZ, R10, RZ ;  /* 0x0000000aff0a723e */ /* 0x000fe200048060ff */
[----:B------:R-:W-:Y:S01]  /*23840*/  FMUL R172, R172, UR20 ;  /* 0x00000014acac7c20 */ /* 0x000fe20008400000 */
[----:B------:R-:W-:Y:S01]  /*23850*/  F2FP.SATFINITE.E5M2.F32.PACK_AB_MERGE_C R11, RZ, R11, RZ ;  /* 0x0000000bff0b723e */ /* 0x000fe200048060ff */
[----:B------:R-:W-:Y:S01]  /*23860*/  @!P3 STG.E.U8 desc[UR14][R24.64+0x9], R7 ;  /* 0x000009071800b986 */ /* 0x000fe2000c10110e */
[----:B------:R-:W-:-:S03]  /*23870*/  ISETP.LT.OR P3, PT, R0, 0xa, !P2 ;  /* 0x0000000a0000780c */ /* 0x000fc60005761670 */
[----:B------:R-:W-:Y:S01]  /*23880*/  @!P5 STG.E.U8 desc[UR14][R26.64+0x8], R8 ;  /* 0x000008081a00d986 */ /* 0x000fe2000c10110e */
[C---:B------:R-:W-:Y:S02]  /*23890*/  ISETP.LT.OR P5, PT, R0.reuse, 0x11, !P1 ;  /* 0x000000110000780c */ /* 0x040fe40004fa1670 */
        /* <DEDUP_REMOVED lines=14> */
[----:B------:R-:W4:Y:S04]  /*23980*/  LDL.LU R32, [R1+0x210] ;  /* 0x0002100001207983 */ /* 0x000f280000300800 */
[----:B------:R-:W-:Y:S01]  /*23990*/  @!P3 STG.E.U8 desc[UR14][R24.64+0x11], R11 ;  /* 0x0000110b1800b986 */ /* 0x000fe2000c10110e */
[----:B------:R-:W-:-:S03]  /*239a0*/  ISETP.LT.OR P3, PT, R0, 0x12, !P2 ;  /* 0x000000120000780c */ /* 0x000fc60005761670 */
[----:B------:R-:W-:Y:S01]  /*239b0*/  @!P5 STG.E.U8 desc[UR14][R26.64+0x10], R12 ;  /* 0x0000100c1a00d986 */ /* 0x000fe2000c10110e */
[----:B------:R-:W-:Y:S02]  /*239c0*/  ISETP.LT.OR P5, PT, R0, 0x19, !P1 ;  /* 0x000000190000780c */ /* 0x000fe40004fa1670 */
[----:B------:R-:W-:Y:S01]  /*239d0*/  F2FP.SATFINITE.E5M2.F32.PACK_AB_MERGE_C R19, RZ, R19, RZ ;  /* 0x00000013ff13723e */ /* 0x000fe200048060ff */
[----:B------:R-:W-:Y:S01]  /*239e0*/  FMUL R174, R174, UR20 ;  /* 0x00000014aeae7c20 */ /* 0x000fe20008400000 */
[----:B------:R-:W-:Y:S01]  /*239f0*/  F2FP.SATFINITE.E5M2.F32.PACK_AB_MERGE_C R20, RZ, R20, RZ ;  /* 0x00000014ff14723e */ /* 0x000fe200048060ff */
[----:B------:R-:W-:Y:S01]  /*23a00*/  FMUL R175, R175, UR20 ;  /* 0x00000014afaf7c20 */ /* 0x000fe20008400000 */
[----:B------:R-:W-:Y:S01]  /*23a10*/  F2FP.SATFINITE.E5M2.F32.PACK_AB_MERGE_C R21, RZ, R21, RZ ;  /* 0x00000015ff15723e */ /* 0x000fe200048060ff */
[----:B------:R-:W-:Y:S01]  /*23a20*/  FMUL R176, R176, UR20 ;  /* 0x00000014b0b07c20 */ /* 0x000fe20008400000 */
[C---:B------:R-:W-:Y:S01]  /*23a30*/  ISETP.LT.OR P6, PT, R0.reuse, 0x29, !P2 ;  /* 0x000000290000780c */ /* 0x040fe200057c1670 */
        /* <DEDUP_REMOVED lines=10> */
[----:B------:R-:W-:Y:S01]  /*23ae0*/  F2FP.SATFINITE.E5M2.F32.PACK_AB_MERGE_C R153, RZ, R153, RZ ;  /* 0x00000099ff99723e */ /* 0x000fe200048060ff */
        /* <DEDUP_REMOVED lines=37> */
[----:B0-----:R-:W-:Y:S01]  /*23d40*/  F2FP.SATFINITE.E5M2.F32.PACK_AB_MERGE_C R3, RZ, R166, RZ ;  /* 0x000000a6ff03723e */ /* 0x001fe200048060ff */
[----:B------:R-:W-:Y:S01]  /*23d50*/  FMUL R189, R189, UR20 ;  /* 0x00000014bdbd7c20 */ /* 0x000fe20008400000 */
[----:B------:R-:W-:Y:S01]  /*23d60*/  F2FP.SATFINITE.E5M2.F32.PACK_AB_MERGE_C R167, RZ, R167, RZ ;  /* 0x000000a7ffa7723e */ /* 0x000fe200048060ff */
[----:B------:R-:W-:Y:S01]  /*23d70*/  FMUL R190, R190, UR20 ;  /* 0x00000014bebe7c20 */ /* 0x000fe20008400000 */
[----:B---3--:R-:W-:Y:S01]  /*23d80*/  F2FP.SATFINITE.E5M2.F32.PACK_AB_MERGE_C R5, RZ, R168, RZ ;  /* 0x000000a8ff05723e */ /* 0x008fe200048060ff */
[----:B------:R-:W-:Y:S01]  /*23d90*/  FMUL R191, R191, UR20 ;  /* 0x00000014bfbf7c20 */ /* 0x000fe20008400000 */
[----:B------:R-:W-:Y:S01]  /*23da0*/  F2FP.SATFINITE.E5M2.F32.PACK_AB_MERGE_C R169, RZ, R169, RZ ;  /* 0x000000a9ffa9723e */ /* 0x000fe200048060ff */
[----:B------:R-:W-:Y:S01]  /*23db0*/  @!P3 STG.E.U8 desc[UR14][R24.64+0x29], R23 ;  /* 0x000029171800b986 */ /* 0x000fe2000c10110e */
[----:B------:R-:W-:-:S03]  /*23dc0*/  ISETP.LT.OR P3, PT, R0, 0x31, !P1 ;  /* 0x000000310000780c */ /* 0x000fc60004f61670 */
[----:B------:R-:W-:Y:S01]  /*23dd0*/  @!P6 STG.E.U8 desc[UR14][R26.64+0x28], R152 ;  /* 0x000028981a00e986 */ /* 0x000fe2000c10110e */
[----:B------:R-:W-:-:S03]  /*23de0*/  ISETP.LT.OR P6, PT, R0, 0x32, !P1 ;  /* 0x000000320000780c */ /* 0x000fc60004fc1670 */
[----:B------:R-:W-:Y:S01]  /*23df0*/  @!P5 STG.E.U8 desc[UR14][R26.64+0x29], R153 ;  /* 0x000029991a00d986 */ /* 0x000fe2000c10110e */
[----:B------:R-:W-:Y:S02]  /*23e00*/  ISETP.LT.OR P5, PT, R0, 0x31, !P2 ;  /* 0x000000310000780c */ /* 0x000fe400057a1670 */
[----:B------:R-:W-:Y:S01]  /*23e10*/  F2FP.SATFINITE.E5M2.F32.PACK_AB_MERGE_C R171, RZ, R171, RZ ;  /* 0x000000abffab723e */ /* 0x000fe200048060ff */
[----:B------:R-:W-:Y:S01]  /*23e20*/  FMUL R192, R192, UR20 ;  /* 0x00000014c0c07c20 */ /* 0x000fe20008400000 */
[----:B------:R-:W-:Y:S01]  /*23e30*/  F2FP.SATFINITE.E5M2.F32.PACK_AB_MERGE_C R173, RZ, R173, RZ ;  /* 0x000000adffad723e */ /* 0x000fe200048060ff */
[----:B------:R-:W-:Y:S01]  /*23e40*/  @!P3 STG.E.U8 desc[UR14][R24.64+0x30], R154 ;  /* 0x0000309a1800b986 */ /* 0x000fe2000c10110e */
[----:B------:R-:W-:-:S03]  /*23e50*/  ISETP.LT.OR P3, PT, R0, 0x32, !P2 ;  /* 0x000000320000780c */ /* 0x000fc60005761670 */
[----:B------:R-:W-:Y:S01]  /*23e60*/  @!P6 STG.E.U8 desc[UR14][R24.64+0x31], R155 ;  /* 0x0000319b1800e986 */ /* 0x000fe2000c10110e */
[----:B------:R-:W-:-:S03]  /*23e70*/  ISETP.LT.OR P6, PT, R0, 0x39, !P1 ;  /* 0x000000390000780c */ /* 0x000fc60004fc1670 */
[----:B------:R-:W-:Y:S01]  /*23e80*/  @!P5 STG.E.U8 desc[UR14][R26.64+0x30], R156 ;  /* 0x0000309c1a00d986 */ /* 0x000fe2000c10110e */
[----:B------:R-:W-:Y:S01]  /*23e90*/  ISETP.LT.OR P5, PT, R0, 0x3a, !P1 ;  /* 0x0000003a0000780c */ /* 0x000fe20004fa1670 */
[----:B------:R-:W-:Y:S01]  /*23ea0*/  FMUL R193, R193, UR20 ;  /* 0x00000014c1c17c20 */ /* 0x000fe20008400000 */
[----:B------:R-:W-:Y:S01]  /*23eb0*/  FMUL R194, R194, UR20 ;  /* 0x00000014c2c27c20 */ /* 0x000fe20008400000 */
[----:B------:R-:W-:Y:S01]  /*23ec0*/  FMUL R195, R195, UR20 ;  /* 0x00000014c3c37c20 */ /* 0x000fe20008400000 */
[----:B------:R-:W-:Y:S01]  /*23ed0*/  FMUL R196, R196, UR20 ;  /* 0x00000014c4c47c20 */ /* 0x000fe20008400000 */
        /* <DEDUP_REMOVED lines=30> */
[----:B------:R0:W-:Y:S01]  /*240c0*/  @!P3 STG.E.U8 desc[UR14][R24.64+0x48], R3 ;  /* 0x000048031800b986 */ /* 0x0001e2000c10110e */
[----:B------:R-:W-:-:S03]  /*240d0*/  ISETP.LT.OR P3, PT, R0, 0x4a, !P2 ;  /* 0x0000004a0000780c */ /* 0x000fc60005761670 */
[----:B------:R-:W-:Y:S01]  /*240e0*/  @!P6 STG.E.U8 desc[UR14][R24.64+0x49], R167 ;  /* 0x000049a71800e986 */ /* 0x000fe2000c10110e */
[----:B------:R-:W-:-:S03]  /*240f0*/  ISETP.LT.OR P6, PT, R0, 0x51, !P1 ;  /* 0x000000510000780c */ /* 0x000fc60004fc1670 */
[----:B------:R3:W-:Y:S01]  /*24100*/  @!P5 STG.E.U8 desc[UR14][R26.64+0x48], R5 ;  /* 0x000048051a00d986 */ /* 0x0007e2000c10110e */
[C---:B------:R-:W-:Y:S02]  /*24110*/  ISETP.LT.OR P5, PT, R0.reuse, 0x52, !P1 ;  /* 0x000000520000780c */ /* 0x040fe40004fa1670 */
[----:B0-----:R-:W-:Y:S01]  /*24120*/  F2FP.SATFINITE.E5M2.F32.PACK_AB_MERGE_C R3, RZ, R170, RZ ;  /* 0x000000aaff03723e */ /* 0x001fe200048060ff */
[----:B------:R-:W-:Y:S02]  /*24130*/  FMUL R209, R209, UR20 ;  /* 0x00000014d1d17c20 */ /* 0x000fe40008400000 */
[----:B------:R-:W-:Y:S01]  /*24140*/  @!P3 STG.E.U8 desc[UR14][R26.64+0x49], R169 ;  /* 0x000049a91a00b986 */ /* 0x000fe2000c10110e */
[----:B------:R-:W-:-:S03]  /*24150*/  ISETP.LT.OR P3, PT, R0, 0x51, !P2 ;  /* 0x000000510000780c */ /* 0x000fc60005761670 */
[----:B------:R0:W-:Y:S01]  /*24160*/  @!P6 STG.E.U8 desc[UR14][R24.64+0x50], R3 ;  /* 0x000050031800e986 */ /* 0x0001e2000c10110e */
[C---:B------:R-:W-:Y:S02]  /*24170*/  ISETP.LT.OR P6, PT, R0.reuse, 0x52, !P2 ;  /* 0x000000520000780c */ /* 0x040fe400057c1670 */
[----:B---3--:R-:W-:Y:S01]  /*24180*/  F2FP.SATFINITE.E5M2.F32.PACK_AB_MERGE_C R5, RZ, R172, RZ ;  /* 0x000000acff05723e */ /* 0x008fe200048060ff */
        /* <DEDUP_REMOVED lines=10> */
[----:B0-----:R-:W-:Y:S01]  /*24230*/  F2FP.SATFINITE.E5M2.F32.PACK_AB_MERGE_C R3, RZ, R174, RZ ;  /* 0x000000aeff03723e */ /* 0x001fe200048060ff */
[----:B------:R-:W-:Y:S01]  /*24240*/  FMUL R214, R214, UR20 ;  /* 0x00000014d6d67c20 */ /* 0x000fe20008400000 */
[----:B------:R-:W-:Y:S01]  /*24250*/  F2FP.SATFINITE.E5M2.F32.PACK_AB_MERGE_C R175, RZ, R175, RZ ;  /* 0x000000afffaf723e */ /* 0x000fe200048060ff */
[----:B------:R-:W-:Y:S01]  /*24260*/  FMUL R215, R215, UR20 ;  /* 0x00000014d7d77c20 */ /* 0x000fe20008400000 */
[----:B------:R-:W-:Y:S01]  /*24270*/  FMUL R216, R216, UR20 ;  /* 0x00000014d8d87c20 */ /* 0x000fe20008400000 */
[----:B------:R0:W-:Y:S01]  /*24280*/  @!P5 STG.E.U8 desc[UR14][R24.64+0x58], R3 ;  /* 0x000058031800d986 */ /* 0x0001e2000c10110e */
[C---:B------:R-:W-:Y:S02]  /*24290*/  ISETP.LT.OR P5, PT, R0.reuse, 0x5a, !P2 ;  /* 0x0000005a0000780c */ /* 0x040fe400057a1670 */
[----:B---3--:R-:W-:Y:S01]  /*242a0*/  F2FP.SATFINITE.E5M2.F32.PACK_AB_MERGE_C R5, RZ, R176, RZ ;  /* 0x000000b0ff05723e */ /* 0x008fe200048060ff */
[----:B------:R-:W-:Y:S01]  /*242b0*/  @!P3 STG.E.U8 desc[UR14][R24.64+0x59], R175 ;  /* 0x000059af1800b986 */ /* 0x000fe2000c10110e */
[----:B------:R-:W-:-:S03]  /*242c0*/  ISETP.LT.OR P3, PT, R0, 0x61, !P1 ;  /* 0x000000610000780c */ /* 0x000fc60004f61670 */
[----:B------:R3:W-:Y:S01]  /*242d0*/  @!P6 STG.E.U8 desc[UR14][R26.64+0x58], R5 ;  /* 0x000058051a00e986 */ /* 0x0007e2000c10110e */
[----:B------:R-:W-:Y:S02]  /*242e0*/  ISETP.LT.OR P6, PT, R0, 0x62, !P1 ;  /* 0x000000620000780c */ /* 0x000fe40004fc1670 */
[----:B------:R-:W-:Y:S01]  /*242f0*/  F2FP.SATFINITE.E5M2.F32.PACK_AB_MERGE_C R177, RZ, R177, RZ ;  /* 0x000000b1ffb1723e */ /* 0x000fe200048060ff */
[----:B------:R-:W-:Y:S01]  /*24300*/  FMUL R217, R217, UR20 ;  /* 0x00000014d9d97c20 */ /* 0x000fe20008400000 */
[----:B0-----:R-:W-:Y:S01]  /*24310*/  F2FP.SATFINITE.E5M2.F32.PACK_AB_MERGE_C R3, RZ, R178, RZ ;  /* 0x000000b2ff03723e */ /* 0x001fe200048060ff */
[----:B------:R-:W-:Y:S01]  /*24320*/  FMUL R218, R218, UR20 ;  /* 0x00000014dada7c20 */ /* 0x000fe20008400000 */
[----:B------:R-:W-:Y:S01]  /*24330*/  F2FP.SATFINITE.E5M2.F32.PACK_AB_MERGE_C R179, RZ, R179, RZ ;  /* 0x000000b3ffb3723e */ /* 0x000fe200048060ff */
[----:B------:R-:W-:Y:S01]  /*24340*/  @!P5 STG.E.U8 desc[UR14][R26.64+0x59], R177 ;  /* 0x000059b11a00d986 */ /* 0x000fe2000c10110e */
[----:B------:R-:W-:-:S03]  /*24350*/  ISETP.LT.OR P5, PT, R0, 0x61, !P2 ;  /* 0x000000610000780c */ /* 0x000fc600057a1670 */
[----:B------:R0:W-:Y:S01]  /*24360*/  @!P3 STG.E.U8 desc[UR14][R24.64+0x60], R3 ;  /* 0x000060031800b986 */ /* 0x0001e2000c10110e */
[----:B------:R-:W-:-:S03]  /*24370*/  ISETP.LT.OR P3, PT, R0, 0x62, !P2 ;  /* 0x000000620000780c */ /* 0x000fc60005761670 */
[----:B------:R-:W-:Y:S01]  /*24380*/  @!P6 STG.E.U8 desc[UR14][R24.64+0x61], R179 ;  /* 0x000061b31800e986 */ /* 0x000fe2000c10110e */
[----:B------:R-:W-:Y:S02]  /*24390*/  ISETP.LT.OR P6, PT, R0, 0x69, !P1 ;  /* 0x000000690000780c */ /* 0x000fe40004fc1670 */
[----:B---3--:R-:W-:Y:S01]  /*243a0*/  F2FP.SATFINITE.E5M2.F32.PACK_AB_MERGE_C R5, RZ, R180, RZ ;  /* 0x000000b4ff05723e */ /* 0x008fe200048060ff */
[----:B------:R-:W-:Y:S01]  /*243b0*/  FMUL R219, R219, UR20 ;  /* 0x00000014dbdb7c20 */ /* 0x000fe20008400000 */
[----:B------:R-:W-:Y:S01]  /*243c0*/  F2FP.SATFINITE.E5M2.F32.PACK_AB_MERGE_C R181, RZ, R181, RZ ;  /* 0x000000b5ffb5723e */ /* 0x000fe200048060ff */
[----:B------:R-:W-:Y:S01]  /*243d0*/  FMUL R220, R220, UR20 ;  /* 0x00000014dcdc7c20 */ /* 0x000fe20008400000 */
[----:B------:R-:W-:Y:S01]  /*243e0*/  FMUL R221, R221, UR20 ;  /* 0x00000014dddd7c20 */ /* 0x000fe20008400000 */
[----:B------:R3:W-:Y:S01]  /*243f0*/  @!P5 STG.E.U8 desc[UR14][R26.64+0x60], R5 ;  /* 0x000060051a00d986 */ /* 0x0007e2000c10110e */
[C---:B------:R-:W-:Y:S02]  /*24400*/  ISETP.LT.OR P5, PT, R0.reuse, 0x6a, !P1 ;  /* 0x0000006a0000780c */ /* 0x040fe40004fa1670 */
[----:B0-----:R-:W-:Y:S01]  /*24410*/  F2FP.SATFINITE.E5M2.F32.PACK_AB_MERGE_C R3, RZ, R182, RZ ;  /* 0x000000b6ff03723e */ /* 0x001fe200048060ff */
[----:B------:R-:W-:Y:S01]  /*24420*/  @!P3 STG.E.U8 desc[UR14][R26.64+0x61], R181 ;  /* 0x000061b51a00b986 */ /* 0x000fe2000c10110e */
[----:B------:R-:W-:-:S03]  /*24430*/  ISETP.LT.OR P3, PT, R0, 0x69, !P2 ;  /* 0x000000690000780c */ /* 0x000fc60005761670 */
[----:B------:R0:W-:Y:S01]  /*24440*/  @!P6 STG.E.U8 desc[UR14][R24.64+0x68], R3 ;  /* 0x000068031800e986 */ /* 0x0001e2000c10110e */
[----:B------:R-:W-:Y:S02]  /*24450*/  ISETP.LT.OR P6, PT, R0, 0x6a, !P2 ;  /* 0x0000006a0000780c */ /* 0x000fe400057c1670 */
[----:B------:R-:W-:Y:S01]  /*24460*/  F2FP.SATFINITE.E5M2.F32.PACK_AB_MERGE_C R183, RZ, R183, RZ ;  /* 0x000000b7ffb7723e */ /* 0x000fe200048060ff */
[----:B------:R-:W-:Y:S01]  /*24470*/  FMUL R222, R222, UR20 ;  /* 0x00000014dede7c20 */ /* 0x000fe20008400000 */
[----:B---3--:R-:W-:Y:S01]  /*24480*/  F2FP.SATFINITE.E5M2.F32.PACK_AB_MERGE_C R5, RZ, R184, RZ ;  /* 0x000000b8ff05723e */ /* 0x008fe200048060ff */
        /* <DEDUP_REMOVED lines=57> */
[----:B------:R-:W4:Y:S01]  /*24820*/  LDL.LU R39, [R1+0x214] ;  /* 0x0002140001277983 */ /* 0x000f220000300800 */
[----:B---3--:R-:W-:-:S03]  /*24830*/  F2FP.SATFINITE.E5M2.F32.PACK_AB_MERGE_C R5, RZ, R200, RZ ;  /* 0x000000c8ff05723e */ /* 0x008fc600048060ff */
[----:B------:R0:W-:Y:S01]  /*24840*/  @!P5 STG.E.U8 desc[UR14][R24.64+0x88], R3 ;  /* 0x000088031800d986 */ /* 0x0001e2000c10110e */
[----:B------:R-:W-:-:S03]  /*24850*/  ISETP.LT.OR P5, PT, R0, 0x8a, !P2 ;  /* 0x0000008a0000780c */ /* 0x000fc600057a1670 */
[----:B------:R-:W-:Y:S01]  /*24860*/  @!P3 STG.E.U8 desc[UR14][R24.64+0x89], R199 ;  /* 0x000089c71800b986 */ /* 0x000fe2000c10110e */
[----:B------:R-:W-:-:S03]  /*24870*/  ISETP.LT.OR P3, PT, R0, 0x91, !P1 ;  /* 0x000000910000780c */ /* 0x000fc60004f61670 */
[----:B------:R3:W-:Y:S01]  /*24880*/  @!P6 STG.E.U8 desc[UR14][R26.64+0x88], R5 ;  /* 0x000088051a00e986 */ /* 0x0007e2000c10110e */
[----:B------:R-:W-:Y:S02]  /*24890*/  ISETP.LT.OR P6, PT, R0, 0x92, !P1 ;  /* 0x000000920000780c */ /* 0x000fe40004fc1670 */
[----:B------:R-:W-:Y:S01]  /*248a0*/  F2FP.SATFINITE.E5M2.F32.PACK_AB_MERGE_C R201, RZ, R201, RZ ;  /* 0x000000c9ffc9723e */ /* 0x000fe200048060ff */
[----:B------:R-:W-:Y:S01]  /*248b0*/  FMUL R235, R235, UR20 ;  /* 0x00000014ebeb7c20 */ /* 0x000fe20008400000 */
[----:B0-----:R-:W-:Y:S01]  /*248c0*/  F2FP.SATFINITE.E5M2.F32.PACK_AB_MERGE_C R3, RZ, R202, RZ ;  /* 0x000000caff03723e */ /* 0x001fe200048060ff */
[----:B------:R-:W4:Y:S01]  /*248d0*/  LDL.LU R38, [R1+0x218] ;  /* 0x0002180001267983 */ /* 0x000f220000300800 */
[----:B------:R-:W-:Y:S01]  /*248e0*/  F2FP.SATFINITE.E5M2.F32.PACK_AB_MERGE_C R203, RZ, R203, RZ ;  /* 0x000000cbffcb723e */ /* 0x000fe200048060ff */
[----:B------:R-:W-:Y:S01]  /*248f0*/  FMUL R236, R236, UR20 ;  /* 0x00000014ecec7c20 */ /* 0x000fe20008400000 */
[----:B------:R-:W-:Y:S01]  /*24900*/  F2FP.SATFINITE.E5M2.F32.PACK_AB_MERGE_C R205, RZ, R205, RZ ;  /* 0x000000cdffcd723e */ /* 0x000fe200048060ff */
[----:B------:R-:W-:Y:S01]  /*24910*/  @!P5 STG.E.U8 desc[UR14][R26.64+0x89], R201 ;  /* 0x000089c91a00d986 */ /* 0x000fe2000c10110e */
[C---:B------:R-:W-:Y:S01]  /*24920*/  ISETP.LT.OR P5, PT, R0.reuse, 0x91, !P2 ;  /* 0x000000910000780c */ /* 0x040fe200057a1670 */
[----:B--2---:R-:W-:Y:S01]  /*24930*/  FMUL R2, R37, UR20 ;  /* 0x0000001425027c20 */ /* 0x004fe20008400000 */
[----:B---3--:R-:W-:Y:S01]  /*24940*/  F2FP.SATFINITE.E5M2.F32.PACK_AB_MERGE_C R5, RZ, R204, RZ ;  /* 0x000000ccff05723e */ /* 0x008fe200048060ff */
[----:B------:R0:W-:Y:S01]  /*24950*/  @!P3 STG.E.U8 desc[UR14][R24.64+0x90], R3 ;  /* 0x000090031800b986 */ /* 0x0001e2000c10110e */
[C---:B------:R-:W-:Y:S01]  /*24960*/  ISETP.LT.OR P3, PT, R0.reuse, 0x92, !P2 ;  /* 0x000000920000780c */ /* 0x040fe20005761670 */
[----:B------:R-:W-:Y:S01]  /*24970*/  FMUL R237, R237, UR20 ;  /* 0x00000014eded7c20 */ /* 0x000fe20008400000 */
[----:B------:R-:W-:Y:S01]  /*24980*/  F2FP.SATFINITE.E5M2.F32.PACK_AB_MERGE_C R207, RZ, R207, RZ ;  /* 0x000000cfffcf723e */ /* 0x000fe200048060ff */
[----:B------:R-:W-:Y:S01]  /*24990*/  @!P6 STG.E.U8 desc[UR14][R24.64+0x91], R203 ;  /* 0x000091cb1800e986 */ /* 0x000fe2000c10110e */
[----:B------:R-:W-:-:S02]  /*249a0*/  ISETP.LT.OR P6, PT, R0, 0x99, !P1 ;  /* 0x000000990000780c */ /* 0x000fc40004fc1670 */
[----:B------:R-:W-:Y:S01]  /*249b0*/  F2FP.SATFINITE.E5M2.F32.PACK_AB_MERGE_C R209, RZ, R209, RZ ;  /* 0x000000d1ffd1723e */ /* 0x000fe200048060ff */
[----:B------:R-:W2:Y:S01]  /*249c0*/  LDL.LU R37, [R1+0x21c] ;  /* 0x00021c0001257983 */ /* 0x000ea20000300800 */
[----:B------:R-:W-:Y:S02]  /*249d0*/  F2FP.SATFINITE.E5M2.F32.PACK_AB_MERGE_C R211, RZ, R211, RZ ;  /* 0x000000d3ffd3723e */ /* 0x000fe400048060ff */
[----:B------:R-:W-:Y:S01]  /*249e0*/  F2FP.SATFINITE.E5M2.F32.PACK_AB_MERGE_C R213, RZ, R213, RZ ;  /* 0x000000d5ffd5723e */ /* 0x000fe200048060ff */
[----:B------:R3:W-:Y:S01]  /*249f0*/  @!P5 STG.E.U8 desc[UR14][R26.64+0x90], R5 ;  /* 0x000090051a00d986 */ /* 0x0007e2000c10110e */
[C---:B------:R-:W-:Y:S02]  /*24a00*/  ISETP.LT.OR P5, PT, R0.reuse, 0x9a, !P1 ;  /* 0x0000009a0000780c */ /* 0x040fe40004fa1670 */
[----:B0-----:R-:W-:Y:S01]  /*24a10*/  F2FP.SATFINITE.E5M2.F32.PACK_AB_MERGE_C R3, RZ, R206, RZ ;  /* 0x000000ceff03723e */ /* 0x001fe200048060ff */
[----:B------:R-:W-:Y:S01]  /*24a20*/  @!P3 STG.E.U8 desc[UR14][R26.64+0x91], R205 ;  /* 0x000091cd1a00b986 */ /* 0x000fe2000c10110e */
[----:B------:R-:W-:-:S02]  /*24a30*/  ISETP.LT.OR P3, PT, R0, 0x99, !P2 ;  /* 0x000000990000780c */ /* 0x000fc40005761670 */
[----:B------:R-:W-:Y:S01]  /*24a40*/  F2FP.SATFINITE.E5M2.F32.PACK_AB_MERGE_C R215, RZ, R215, RZ ;  /* 0x000000d7ffd7723e */ /* 0x000fe200048060ff */
[----:B------:R0:W-:Y:S01]  /*24a50*/  @!P6 STG.E.U8 desc[UR14][R24.64+0x98], R3 ;  /* 0x000098031800e986 */ /* 0x0001e2000c10110e */
[C---:B------:R-:W-:Y:S02]  /*24a60*/  ISETP.LT.OR P6, PT, R0.reuse, 0x9a, !P2 ;  /* 0x0000009a0000780c */ /* 0x040fe400057c1670 */
[----:B------:R-:W-:Y:S02]  /*24a70*/  F2FP.SATFINITE.E5M2.F32.PACK_AB_MERGE_C R217, RZ, R217, RZ ;  /* 0x000000d9ffd9723e */ /* 0x000fe400048060ff */
[----:B---3--:R-:W-:Y:S01]  /*24a80*/  F2FP.SATFINITE.E5M2.F32.PACK_AB_MERGE_C R5, RZ, R208, RZ ;  /* 0x000000d0ff05723e */ /* 0x008fe200048060ff */
[----:B------:R-:W-:Y:S01]  /*24a90*/  @!P5 STG.E.U8 desc[UR14][R24.64+0x99], R207 ;  /* 0x000099cf1800d986 */ /* 0x000fe2000c10110e */
[C---:B------:R-:W-:Y:S02]  /*24aa0*/  ISETP.LT.OR P5, PT, R0.reuse, 0xa1, !P1 ;  /* 0x000000a10000780c */ /* 0x040fe40004fa1670 */
[----:B------:R-:W-:Y:S01]  /*24ab0*/  F2FP.SATFINITE.E5M2.F32.PACK_AB_MERGE_C R219, RZ, R219, RZ ;  /* 0x000000dbffdb723e */ /* 0x000fe200048060ff */
[----:B------:R3:W-:Y:S01]  /*24ac0*/  @!P3 STG.E.U8 desc[UR14][R26.64+0x98], R5 ;  /* 0x000098051a00b986 */ /* 0x0007e2000c10110e */
[----:B------:R-:W-:-:S02]  /*24ad0*/  ISETP.LT.OR P3, PT, R0, 0xa2, !P1 ;  /* 0x000000a20000780c */ /* 0x000fc40004f61670 */
[----:B0-----:R-:W-:Y:S01]  /*24ae0*/  F2FP.SATFINITE.E5M2.F32.PACK_AB_MERGE_C R3, RZ, R210, RZ ;  /* 0x000000d2ff03723e */ /* 0x001fe200048060ff */
[----:B------:R-:W-:Y:S01]  /*24af0*/  @!P6 STG.E.U8 desc[UR14][R26.64+0x99], R209 ;  /* 0x000099d11a00e986 */ /* 0x000fe2000c10110e */
[C---:B------:R-:W-:Y:S02]  /*24b00*/  ISETP.LT.OR P6, PT, R0.reuse, 0xa1, !P2 ;  /* 0x000000a10000780c */ /* 0x040fe400057c1670 */
[----:B------:R-:W-:Y:S02]  /*24b10*/  F2FP.SATFINITE.E5M2.F32.PACK_AB_MERGE_C R221, RZ, R221, RZ ;  /* 0x000000ddffdd723e */ /* 0x000fe400048060ff */
[----:B------:R-:W-:Y:S01]  /*24b20*/  F2FP.SATFINITE.E5M2.F32.PACK_AB_MERGE_C R223, RZ, R223, RZ ;  /* 0x000000dfffdf723e */ /* 0x000fe200048060ff */
[----:B------:R0:W-:Y:S01]  /*24b30*/  @!P5 STG.E.U8 desc[UR14][R24.64+0xa0], R3 ;  /* 0x0000a0031800d986 */ /* 0x0001e2000c10110e */
[C---:B------:R-:W-:Y:S02]  /*24b40*/  ISETP.LT.OR P5, PT, R0.reuse, 0xa2, !P2 ;  /* 0x000000a20000780c */ /* 0x040fe400057a1670 */
[----:B---3--:R-:W-:Y:S01]  /*24b50*/  F2FP.SATFINITE.E5M2.F32.PACK_AB_MERGE_C R5, RZ, R212, RZ ;  /* 0x000000d4ff05723e */ /* 0x008fe200048060ff */
[----:B------:R-:W-:Y:S01]  /*24b60*/  @!P3 STG.E.U8 desc[UR14][R24.64+0xa1], R211 ;  /* 0x0000a1d31800b986 */ /* 0x000fe2000c10110e */
[----:B------:R-:W-:-:S02]  /*24b70*/  ISETP.LT.OR P3, PT, R0, 0xa9, !P1 ;  /* 0x000000a90000780c */ /* 0x000fc40004f61670 */
[----:B------:R-:W-:Y:S01]  /*24b80*/  F2FP.SATFINITE.E5M2.F32.PACK_AB_MERGE_C R225, RZ, R225, RZ ;  /* 0x000000e1ffe1723e */ /* 0x000fe200048060ff */
[----:B------:R3:W-:Y:S01]  /*24b90*/  @!P6 STG.E.U8 desc[UR14][R26.64+0xa0], R5 ;  /* 0x0000a0051a00e986 */ /* 0x0007e2000c10110e */
[C---:B------:R-:W-:Y:S02]  /*24ba0*/  ISETP.LT.OR P6, PT, R0.reuse, 0xaa, !P1 ;  /* 0x000000aa0000780c */ /* 0x040fe40004fc1670 */
[----:B------:R-:W-:Y:S02]  /*24bb0*/  F2FP.SATFINITE.E5M2.F32.PACK_AB_MERGE_C R227, RZ, R227, RZ ;  /* 0x000000e3ffe3723e */ /* 0x000fe400048060ff */
[----:B0-----:R-:W-:Y:S01]  /*24bc0*/  F2FP.SATFINITE.E5M2.F32.PACK_AB_MERGE_C R3, RZ, R214, RZ ;  /* 0x000000d6ff03723e */ /* 0x001fe200048060ff */
[----:B------:R-:W-:Y:S01]  /*24bd0*/  @!P5 STG.E.U8 desc[UR14][R26.64+0xa1], R213 ;  /* 0x0000a1d51a00d986 */ /* 0x000fe2000c10110e */
[C---:B------:R-:W-:Y:S02]  /*24be0*/  ISETP.LT.OR P5, PT, R0.reuse, 0xa9, !P2 ;  /* 0x000000a90000780c */ /* 0x040fe400057a1670 */
[----:B------:R-:W-:Y:S01]  /*24bf0*/  F2FP.SATFINITE.E5M2.F32.PACK_AB_MERGE_C R229, RZ, R229, RZ ;  /* 0x000000e5ffe5723e */ /* 0x000fe200048060ff */
[----:B------:R0:W-:Y:S01]  /*24c00*/  @!P3 STG.E.U8 desc[UR14][R24.64+0xa8], R3 ;  /* 0x0000a8031800b986 */ /* 0x0001e2000c10110e */
[----:B------:R-:W-:-:S02]  /*24c10*/  ISETP.LT.OR P3, PT, R0, 0xaa, !P2 ;  /* 0x000000aa0000780c */ /* 0x000fc40005761670 */
[----:B---3--:R-:W-:Y:S01]  /*24c20*/  F2FP.SATFINITE.E5M2.F32.PACK_AB_MERGE_C R5, RZ, R216, RZ ;  /* 0x000000d8ff05723e */ /* 0x008fe200048060ff */
[----:B------:R-:W-:Y:S01]  /*24c30*/  @!P6 STG.E.U8 desc[UR14][R24.64+0xa9], R215 ;  /* 0x0000a9d71800e986 */ /* 0x000fe2000c10110e */
[C---:B------:R-:W-:Y:S02]  /*24c40*/  ISETP.LT.OR P6, PT, R0.reuse, 0xb1, !P1 ;  /* 0x000000b10000780c */ /* 0x040fe40004fc1670 */
        /* <DEDUP_REMOVED lines=19> */
[----:B------:R-:W-:-:S05]  /*24d80*/  ISETP.LT.OR P6, PT, R0, 0xb9, !P2 ;  /* 0x000000b90000780c */ /* 0x000fca00057c1670 */
[----:B------:R0:W-:Y:S01]  /*24d90*/  @!P5 STG.E.U8 desc[UR14][R24.64+0xb8], R3 ;  /* 0x0000b8031800d986 */ /* 0x0001e2000c10110e */
[C---:B------:R-:W-:Y:S02]  /*24da0*/  ISETP.LT.OR P5, PT, R0.reuse, 0xba, !P2 ;  /* 0x000000ba0000780c */ /* 0x040fe400057a1670 */
[----:B---3--:R-:W-:Y:S01]  /*24db0*/  F2FP.SATFINITE.E5M2.F32.PACK_AB_MERGE_C R5, RZ, R224, RZ ;  /* 0x000000e0ff05723e */ /* 0x008fe200048060ff */
[----:B------:R-:W-:Y:S01]  /*24dc0*/  @!P3 STG.E.U8 desc[UR14][R24.64+0xb9], R223 ;  /* 0x0000b9df1800b986 */ /* 0x000fe2000c10110e */
[----:B------:R-:W-:-:S03]  /*24dd0*/  ISETP.LT.OR P3, PT, R0, 0xc1, !P1 ;  /* 0x000000c10000780c */ /* 0x000fc60004f61670 */
[----:B------:R3:W-:Y:S01]  /*24de0*/  @!P6 STG.E.U8 desc[UR14][R26.64+0xb8], R5 ;  /* 0x0000b8051a00e986 */ /* 0x0007e2000c10110e */
[----:B------:R-:W-:Y:S02]  /*24df0*/  ISETP.LT.OR P6, PT, R0, 0xc2, !P1 ;  /* 0x000000c20000780c */ /* 0x000fe40004fc1670 */
[----:B0-----:R-:W-:-:S03]  /*24e00*/  F2FP.SATFINITE.E5M2.F32.PACK_AB_MERGE_C R3, RZ, R226, RZ ;  /* 0x000000e2ff03723e */ /* 0x001fc600048060ff */
[----:B------:R-:W-:Y:S01]  /*24e10*/  @!P5 STG.E.U8 desc[UR14][R26.64+0xb9], R225 ;  /* 0x0000b9e11a00d986 */ /* 0x000fe2000c10110e */
[----:B------:R-:W-:-:S03]  /*24e20*/  ISETP.LT.OR P5, PT, R0, 0xc1, !P2 ;  /* 0x000000c10000780c */ /* 0x000fc600057a1670 */
[----:B------:R0:W-:Y:S01]  /*24e30*/  @!P3 STG.E.U8 desc[UR14][R24.64+0xc0], R3 ;  /* 0x0000c0031800b986 */ /* 0x0001e2000c10110e */
[C---:B------:R-:W-:Y:S02]  /*24e40*/  ISETP.LT.OR P3, PT, R0.reuse, 0xc2, !P2 ;  /* 0x000000c20000780c */ /* 0x040fe40005761670 */
[----:B---3--:R-:W-:Y:S01]  /*24e50*/  F2FP.SATFINITE.E5M2.F32.PACK_AB_MERGE_C R5, RZ, R228, RZ ;  /* 0x000000e4ff05723e */ /* 0x008fe200048060ff */
[----:B------:R-:W-:Y:S01]  /*24e60*/  @!P6 STG.E.U8 desc[UR14][R24.64+0xc1], R227 ;  /* 0x0000c1e31800e986 */ /* 0x000fe2000c10110e */
[----:B------:R-:W-:-:S05]  /*24e70*/  ISETP.LT.OR P6, PT, R0, 0xc9, !P1 ;  /* 0x000000c90000780c */ /* 0x000fca0004fc1670 */
[----:B------:R3:W-:Y:S01]  /*24e80*/  @!P5 STG.E.U8 desc[UR14][R26.64+0xc0], R5 ;  /* 0x0000c0051a00d986 */ /* 0x0007e2000c10110e */
[C---:B------:R-:W-:Y:S02]  /*24e90*/  ISETP.LT.OR P5, PT, R0.reuse, 0xca, !P1 ;  /* 0x000000ca0000780c */ /* 0x040fe40004fa1670 */
[----:B0-----:R-:W-:Y:S01]  /*24ea0*/  F2FP.SATFINITE.E5M2.F32.PACK_AB_MERGE_C R3, RZ, R230, RZ ;  /* 0x000000e6ff03723e */ /* 0x001fe200048060ff */
[----:B------:R-:W-:Y:S01]  /*24eb0*/  @!P3 STG.E.U8 desc[UR14][R26.64+0xc1], R229 ;  /* 0x0000c1e51a00b986 */ /* 0x000fe2000c10110e */
[----:B------:R-:W-:-:S03]  /*24ec0*/  ISETP.LT.OR P3, PT, R0, 0xc9, !P2 ;  /* 0x000000c90000780c */ /* 0x000fc60005761670 */
[----:B------:R0:W-:Y:S01]  /*24ed0*/  @!P6 STG.E.U8 desc[UR14][R24.64+0xc8], R3 ;  /* 0x0000c8031800e986 */ /* 0x0001e2000c10110e */
[----:B------:R-:W-:Y:S02]  /*24ee0*/  ISETP.LT.OR P6, PT, R0, 0xca, !P2 ;  /* 0x000000ca0000780c */ /* 0x000fe400057c1670 */
[----:B---3--:R-:W-:-:S03]  /*24ef0*/  F2FP.SATFINITE.E5M2.F32.PACK_AB_MERGE_C R5, RZ, R232, RZ ;  /* 0x000000e8ff05723e */ /* 0x008fc600048060ff */
[----:B------:R-:W-:Y:S01]  /*24f00*/  @!P5 STG.E.U8 desc[UR14][R24.64+0xc9], R231 ;  /* 0x0000c9e71800d986 */ /* 0x000fe2000c10110e */
[----:B------:R-:W-:-:S03]  /*24f10*/  ISETP.LT.OR P5, PT, R0, 0xd1, !P1 ;  /* 0x000000d10000780c */ /* 0x000fc60004fa1670 */
[----:B------:R3:W-:Y:S01]  /*24f20*/  @!P3 STG.E.U8 desc[UR14][R26.64+0xc8], R5 ;  /* 0x0000c8051a00b986 */ /* 0x0007e2000c10110e */
[C---:B------:R-:W-:Y:S02]  /*24f30*/  ISETP.LT.OR P3, PT, R0.reuse, 0xd2, !P1 ;  /* 0x000000d20000780c */ /* 0x040fe40004f61670 */
[----:B0-----:R-:W-:Y:S01]  /*24f40*/  F2FP.SATFINITE.E5M2.F32.PACK_AB_MERGE_C R3, RZ, R234, RZ ;  /* 0x000000eaff03723e */ /* 0x001fe200048060ff */
[----:B------:R-:W-:Y:S01]  /*24f50*/  @!P6 STG.E.U8 desc[UR14][R26.64+0xc9], R233 ;  /* 0x0000c9e91a00e986 */ /* 0x000fe2000c10110e */
[----:B------:R-:W-:Y:S01]  /*24f60*/  ISETP.LT.OR P6, PT, R0, 0xd1, !P2 ;  /* 0x000000d10000780c */ /* 0x000fe200057c1670 */
[----:B----4-:R-:W-:-:S04]  /*24f70*/  FMUL R2, R35, UR20 ;  /* 0x0000001423027c20 */ /* 0x010fc80008400000 */
[----:B------:R0:W-:Y:S01]  /*24f80*/  @!P5 STG.E.U8 desc[UR14][R24.64+0xd0], R3 ;  /* 0x0000d0031800d986 */ /* 0x0001e2000c10110e */
[C---:B------:R-:W-:Y:S02]  /*24f90*/  ISETP.LT.OR P5, PT, R0.reuse, 0xd2, !P2 ;  /* 0x000000d20000780c */ /* 0x040fe400057a1670 */
[----:B---3--:R-:W-:Y:S01]  /*24fa0*/  F2FP.SATFINITE.E5M2.F32.PACK_AB_MERGE_C R5, RZ, R236, RZ ;  /* 0x000000ecff05723e */ /* 0x008fe200048060ff */
[----:B------:R-:W-:Y:S01]  /*24fb0*/  @!P3 STG.E.U8 desc[UR14][R24.64+0xd1], R235 ;  /* 0x0000d1eb1800b986 */ /* 0x000fe2000c10110e */
[----:B------:R-:W-:-:S03]  /*24fc0*/  ISETP.LT.OR P3, PT, R0, 0xd9, !P1 ;  /* 0x000000d90000780c */ /* 0x000fc60004f61670 */
[----:B------:R3:W-:Y:S01]  /*24fd0*/  @!P6 STG.E.U8 desc[UR14][R26.64+0xd0], R5 ;  /* 0x0000d0051a00e986 */ /* 0x0007e2000c10110e */
[----:B------:R-:W-:Y:S01]  /*24fe0*/  ISETP.LT.OR P6, PT, R0, 0xda, !P1 ;  /* 0x000000da0000780c */ /* 0x000fe20004fc1670 */
[----:B0-----:R-:W-:Y:S02]  /*24ff0*/  FMUL R3, R36, UR20 ;  /* 0x0000001424037c20 */ /* 0x001fe40008400000 */
[----:B------:R-:W4:Y:S03]  /*25000*/  LDL.LU R36, [R1+0x220] ;  /* 0x0002200001247983 */ /* 0x000f260000300800 */
[----:B------:R-:W-:Y:S01]  /*25010*/  F2FP.SATFINITE.E5M2.F32.PACK_AB_MERGE_C R9, RZ, R3, RZ ;  /* 0x00000003ff09723e */ /* 0x000fe200048060ff */
[----:B------:R-:W4:Y:S01]  /*25020*/  LDL.LU R35, [R1+0x224] ;  /* 0x0002240001237983 */ /* 0x000f220000300800 */
[----:B---3--:R-:W-:Y:S01]  /*25030*/  F2FP.SATFINITE.E5M2.F32.PACK_AB_MERGE_C R5, RZ, R2, RZ ;  /* 0x00000002ff05723e */ /* 0x008fe200048060ff */
[----:B------:R-:W-:Y:S01]  /*25040*/  FMUL R2, R33, UR20 ;  /* 0x0000001421027c20 */ /* 0x000fe20008400000 */
[----:B------:R-:W-:Y:S01]  /*25050*/  FMUL R3, R32, UR20 ;  /* 0x0000001420037c20 */ /* 0x000fe20008400000 */
[----:B------:R-:W3:Y:S04]  /*25060*/  LDL.LU R33, [R1+0x228] ;  /* 0x0002280001217983 */ /* 0x000ee80000300800 */
[----:B------:R-:W3:Y:S04]  /*25070*/  LDL.LU R32, [R1+0x22c] ;  /* 0x00022c0001207983 */ /* 0x000ee80000300800 */
[----:B------:R-:W-:Y:S01]  /*25080*/  @!P5 STG.E.U8 desc[UR14][R26.64+0xd1], R237 ;  /* 0x0000d1ed1a00d986 */ /* 0x000fe2000c10110e */
[----:B------:R-:W-:-:S03]  /*25090*/  ISETP.LT.OR P5, PT, R0, 0xd9, !P2 ;  /* 0x000000d90000780c */ /* 0x000fc600057a1670 */
[----:B------:R0:W-:Y:S01]  /*250a0*/  @!P3 STG.E.U8 desc[UR14][R24.64+0xd8], R7 ;  /* 0x0000d8071800b986 */ /* 0x0001e2000c10110e */
[----:B------:R-:W-:-:S03]  /*250b0*/  ISETP.LT.OR P3, PT, R0, 0xda, !P2 ;  /* 0x000000da0000780c */ /* 0x000fc60005761670 */
[----:B------:R1:W-:Y:S01]  /*250c0*/  @!P6 STG.E.U8 desc[UR14][R24.64+0xd9], R9 ;  /* 0x0000d9091800e986 */ /* 0x0003e2000c10110e */
[----:B------:R-:W-:Y:S02]  /*250d0*/  ISETP.LT.OR P6, PT, R0, 0xe1, !P1 ;  /* 0x000000e10000780c */ /* 0x000fe40004fc1670 */
[----:B------:R-:W-:Y:S01]  /*250e0*/  F2FP.SATFINITE.E5M2.F32.PACK_AB_MERGE_C R11, RZ, R2, RZ ;  /* 0x00000002ff0b723e */ /* 0x000fe200048060ff */
[----:B------:R-:W3:Y:S04]  /*250f0*/  LDL.LU R40, [R1+0x230] ;  /* 0x0002300001287983 */ /* 0x000ee80000300800 */
[----:B------:R1:W-:Y:S01]  /*25100*/  @!P5 STG.E.U8 desc[UR14][R26.64+0xd8], R5 ;  /* 0x0000d8051a00d986 */ /* 0x0003e2000c10110e */
[----:B0-----:R-:W-:-:S03]  /*25110*/  F2FP.SATFINITE.E5M2.F32.PACK_AB_MERGE_C R7, RZ, R3, RZ ;  /* 0x00000003ff07723e */ /* 0x001fc600048060ff */
[----:B------:R-:W-:Y:S04]  /*25120*/  @!P3 STG.E.U8 desc[UR14][R26.64+0xd9], R11 ;  /* 0x0000d90b1a00b986 */ /* 0x000fe8000c10110e */
[----:B------:R0:W-:Y:S01]  /*25130*/  @!P6 STG.E.U8 desc[UR14][R24.64+0xe0], R7 ;  /* 0x0000e0071800e986 */ /* 0x0001e2000c10110e */
[----:B------:R-:W-:-:S03]  /*25140*/  FMUL R4, R39, UR20 ;  /* 0x0000001427047c20 */ /* 0x000fc60008400000 */
[----:B------:R-:W3:Y:S02]  /*25150*/  LDL.LU R39, [R1+0x234] ;  /* 0x0002340001277983 */ /* 0x000ee40000300800 */
[----:B-1----:R-:W-:Y:S01]  /*25160*/  F2FP.SATFINITE.E5M2.F32.PACK_AB_MERGE_C R9, RZ, R4, RZ ;  /* 0x00000004ff09723e */ /* 0x002fe200048060ff */
[----:B------:R-:W-:Y:S02]  /*25170*/  FMUL R2, R38, UR20 ;  /* 0x0000001426027c20 */ /* 0x000fe40008400000 */
[----:B------:R-:W3:Y:S03]  /*25180*/  LDL.LU R38, [R1+0x238] ;  /* 0x0002380001267983 */ /* 0x000ee60000300800 */
[----:B------:R-:W-:Y:S01]  /*25190*/  F2FP.SATFINITE.E5M2.F32.PACK_AB_MERGE_C R5, RZ, R2, RZ ;  /* 0x00000002ff05723e */ /* 0x000fe200048060ff */
[----:B--2---:R-:W-:Y:S02]  /*251a0*/  FMUL R3, R37, UR20 ;  /* 0x0000001425037c20 */ /* 0x004fe40008400000 */
[----:B------:R-:W2:Y:S03]  /*251b0*/  LDL.LU R37, [R1+0x23c] ;  /* 0x00023c0001257983 */ /* 0x000ea60000300800 */
[----:B------:R-:W-:Y:S01]  /*251c0*/  F2FP.SATFINITE.E5M2.F32.PACK_AB_MERGE_C R13, RZ, R3, RZ ;  /* 0x00000003ff0d723e */ /* 0x000fe200048060ff */
[----:B----4-:R-:W-:-:S02]  /*251d0*/  FMUL R2, R36, UR20 ;  /* 0x0000001424027c20 */ /* 0x010fc40008400000 */
[----:B------:R-:W4:Y:S03]  /*251e0*/  LDL.LU R36, [R1+0x240] ;  /* 0x0002400001247983 */ /* 0x000f260000300800 */
[----:B0-----:R-:W-:Y:S01]  /*251f0*/  F2FP.SATFINITE.E5M2.F32.PACK_AB_MERGE_C R7, RZ, R2, RZ ;  /* 0x00000002ff07723e */ /* 0x001fe200048060ff */
[----:B------:R-:W-:Y:S02]  /*25200*/  FMUL R2, R35, UR20 ;  /* 0x0000001423027c20 */ /* 0x000fe40008400000 */
[----:B------:R-:W4:Y:S01]  /*25210*/  LDL.LU R35, [R1+0x244] ;  /* 0x0002440001237983 */ /* 0x000f220000300800 */
[----:B---3--:R-:W-:-:S03]  /*25220*/  FMUL R3, R33, UR20 ;  /* 0x0000001421037c20 */ /* 0x008fc60008400000 */
[----:B------:R-:W3:Y:S01]  /*25230*/  LDL.LU R33, [R1+0x248] ;  /* 0x0002480001217983 */ /* 0x000ee20000300800 */
[----:B------:R-:W-:-:S03]  /*25240*/  FMUL R4, R32, UR20 ;  /* 0x0000001420047c20 */ /* 0x000fc60008400000 */
[----:B------:R-:W3:Y:S01]  /*25250*/  LDL.LU R32, [R1+0x24c] ;  /* 0x00024c0001207983 */ /* 0x000ee20000300800 */
[C---:B------:R-:W-:Y:S02]  /*25260*/  ISETP.LT.OR P5, PT, R0.reuse, 0xe2, !P1 ;  /* 0x000000e20000780c */ /* 0x040fe40004fa1670 */
[C---:B------:R-:W-:Y:S02]  /*25270*/  ISETP.LT.OR P3, PT, R0.reuse, 0xe1, !P2 ;  /* 0x000000e10000780c */ /* 0x040fe40005761670 */
[----:B------:R-:W-:-:S09]  /*25280*/  ISETP.LT.OR P6, PT, R0, 0xe2, !P2 ;  /* 0x000000e20000780c */ /* 0x000fd200057c1670 */
[----:B------:R0:W-:Y:S01]  /*25290*/  @!P5 STG.E.U8 desc[UR14][R24.64+0xe1], R9 ;  /* 0x0000e1091800d986 */ /* 0x0001e2000c10110e */
[----:B------:R-:W-:-:S03]  /*252a0*/  ISETP.LT.OR P5, PT, R0, 0xe9, !P1 ;  /* 0x000000e90000780c */ /* 0x000fc60004fa1670 */
[----:B------:R1:W-:Y:S01]  /*252b0*/  @!P3 STG.E.U8 desc[UR14][R26.64+0xe0], R5 ;  /* 0x0000e0051a00b986 */ /* 0x0003e2000c10110e */
[----:B------:R-:W-:-:S03]  /*252c0*/  ISETP.LT.OR P3, PT, R0, 0xea, !P1 ;  /* 0x000000ea0000780c */ /* 0x000fc60004f61670 */
[----:B------:R-:W-:Y:S01]  /*252d0*/  @!P6 STG.E.U8 desc[UR14][R26.64+0xe1], R13 ;  /* 0x0000e10d1a00e986 */ /* 0x000fe2000c10110e */
[----:B------:R-:W-:Y:S02]  /*252e0*/  ISETP.LT.OR P6, PT, R0, 0xe9, !P2 ;  /* 0x000000e90000780c */ /* 0x000fe400057c1670 */
[----:B0-----:R-:W-:-:S03]  /*252f0*/  F2FP.SATFINITE.E5M2.F32.PACK_AB_MERGE_C R9, RZ, R2, RZ ;  /* 0x00000002ff09723e */ /* 0x001fc600048060ff */
[----:B------:R0:W-:Y:S01]  /*25300*/  @!P5 STG.E.U8 desc[UR14][R24.64+0xe8], R7 ;  /* 0x0000e8071800d986 */ /* 0x0001e2000c10110e */
[----:B------:R-:W-:Y:S01]  /*25310*/  ISETP.LT.OR P5, PT, R0, 0xea, !P2 ;  /* 0x000000ea0000780c */ /* 0x000fe200057a1670 */
[----:B------:R-:W-:Y:S01]  /*25320*/  FMUL R2, R40, UR20 ;  /* 0x0000001428027c20 */ /* 0x000fe20008400000 */
[----:B-1----:R-:W-:Y:S02]  /*25330*/  F2FP.SATFINITE.E5M2.F32.PACK_AB_MERGE_C R5, RZ, R3, RZ ;  /* 0x00000003ff05723e */ /* 0x002fe400048060ff */
[----:B------:R-:W-:Y:S01]  /*25340*/  F2FP.SATFINITE.E5M2.F32.PACK_AB_MERGE_C R11, RZ, R4, RZ ;  /* 0x00000004ff0b723e */ /* 0x000fe200048060ff */
[----:B------:R-:W-:Y:S01]  /*25350*/  @!P3 STG.E.U8 desc[UR14][R24.64+0xe9], R9 ;  /* 0x0000e9091800b986 */ /* 0x000fe2000c10110e */
[----:B0-----:R-:W-:-:S03]  /*25360*/  F2FP.SATFINITE.E5M2.F32.PACK_AB_MERGE_C R7, RZ, R2, RZ ;  /* 0x00000002ff07723e */ /* 0x001fc600048060ff */
[----:B------:R0:W-:Y:S04]  /*25370*/  @!P6 STG.E.U8 desc[UR14][R26.64+0xe8], R5 ;  /* 0x0000e8051a00e986 */ /* 0x0001e8000c10110e */
[----:B------:R1:W-:Y:S01]  /*25380*/  @!P5 STG.E.U8 desc[UR14][R26.64+0xe9], R11 ;  /* 0x0000e90b1a00d986 */ /* 0x0003e2000c10110e */
[----:B------:R-:W-:-:S05]  /*25390*/  FMUL R3, R39, UR20 ;  /* 0x0000001427037c20 */ /* 0x000fca0008400000 */
[----:B------:R-:W-:Y:S01]  /*253a0*/  F2FP.SATFINITE.E5M2.F32.PACK_AB_MERGE_C R13, RZ, R3, RZ ;  /* 0x00000003ff0d723e */ /* 0x000fe200048060ff */
[----:B------:R-:W-:-:S05]  /*253b0*/  FMUL R2, R38, UR20 ;  /* 0x0000001426027c20 */ /* 0x000fca0008400000 */
[----:B0-----:R-:W-:Y:S01]  /*253c0*/  F2FP.SATFINITE.E5M2.F32.PACK_AB_MERGE_C R5, RZ, R2, RZ ;  /* 0x00000002ff05723e */ /* 0x001fe200048060ff */
[----:B--2---:R-:W-:Y:S02]  /*253d0*/  FMUL R3, R37, UR20 ;  /* 0x0000001425037c20 */ /* 0x004fe40008400000 */
[----:B------:R-:W2:Y:S04]  /*253e0*/  LDL.LU R37, [R1+0x250] ;  /* 0x0002500001257983 */ /* 0x000ea80000300800 */
[----:B------:R-:W2:Y:S01]  /*253f0*/  LDL.LU R39, [R1+0x254] ;  /* 0x0002540001277983 */ /* 0x000ea20000300800 */
[----:B------:R-:W-:Y:S01]  /*25400*/  F2FP.SATFINITE.E5M2.F32.PACK_AB_MERGE_C R9, RZ, R3, RZ ;  /* 0x00000003ff09723e */ /* 0x000fe200048060ff */
[----:B----4-:R-:W-:Y:S02]  /*25410*/  FMUL R4, R36, UR20 ;  /* 0x0000001424047c20 */ /* 0x010fe40008400000 */
[----:B------:R-:W4:Y:S03]  /*25420*/  LDL.LU R36, [R1+0x258] ;  /* 0x0002580001247983 */ /* 0x000f260000300800 */
[----:B-1----:R-:W-:Y:S01]  /*25430*/  F2FP.SATFINITE.E5M2.F32.PACK_AB_MERGE_C R11, RZ, R4, RZ ;  /* 0x00000004ff0b723e */ /* 0x002fe200048060ff */
[----:B------:R-:W-:-:S02]  /*25440*/  FMUL R2, R35, UR20 ;  /* 0x0000001423027c20 */ /* 0x000fc40008400000 */
[----:B------:R-:W4:Y:S01]  /*25450*/  LDL.LU R35, [R1+0x25c] ;  /* 0x00025c0001237983 */ /* 0x000f220000300800 */
[----:B---3--:R-:W-:-:S03]  /*25460*/  FMUL R3, R33, UR20 ;  /* 0x0000001421037c20 */ /* 0x008fc60008400000 */
[----:B------:R-:W3:Y:S01]  /*25470*/  LDL.LU R33, [R1+0x260] ;  /* 0x0002600001217983 */ /* 0x000ee20000300800 */
[----:B------:R-:W-:-:S03]  /*25480*/  FMUL R4, R32, UR20 ;  /* 0x0000001420047c20 */ /* 0x000fc60008400000 */
[----:B------:R-:W3:Y:S01]  /*25490*/  LDL.LU R32, [R1+0x264] ;  /* 0x0002640001207983 */ /* 0x000ee20000300800 */
[C---:B------:R-:W-:Y:S02]  /*254a0*/  ISETP.LT.OR P3, PT, R0.reuse, 0xf1, !P1 ;  /* 0x000000f10000780c */ /* 0x040fe40004f61670 */
[C---:B------:R-:W-:Y:S01]  /*254b0*/  ISETP.LT.OR P6, PT, R0.reuse, 0xf2, !P1 ;  /* 0x000000f20000780c */ /* 0x040fe20004fc1670 */
[----:B------:R-:W3:Y:S01]  /*254c0*/  LDL.LU R38, [R1+0x268] ;  /* 0x0002680001267983 */ /* 0x000ee20000300800 */
[----:B------:R-:W-:-:S09]  /*254d0*/  ISETP.LT.OR P5, PT, R0, 0xf1, !P2 ;  /* 0x000000f10000780c */ /* 0x000fd200057a1670 */
[----:B------:R0:W-:Y:S01]  /*254e0*/  @!P3 STG.E.U8 desc[UR14][R24.64+0xf0], R7 ;  /* 0x0000f0071800b986 */ /* 0x0001e2000c10110e */
[----:B------:R-:W-:-:S03]  /*254f0*/  ISETP.LT.OR P3, PT, R0, 0xf2, !P2 ;  /* 0x000000f20000780c */ /* 0x000fc60005761670 */
[----:B------:R1:W-:Y:S01]  /*25500*/  @!P6 STG.E.U8 desc[UR14][R24.64+0xf1], R13 ;  /* 0x0000f10d1800e986 */ /* 0x0003e2000c10110e */
[C---:B------:R-:W-:Y:S02]  /*25510*/  ISETP.LT.OR P6, PT, R0.reuse, 0xf9, !P1 ;  /* 0x000000f90000780c */ /* 0x040fe40004fc1670 */
[----:B------:R-:W-:Y:S01]  /*25520*/  ISETP.LT.OR P1, PT, R0, 0xfa, !P1 ;  /* 0x000000fa0000780c */ /* 0x000fe20004f21670 */
[----:B------:R1:W-:Y:S01]  /*25530*/  @!P5 STG.E.U8 desc[UR14][R26.64+0xf0], R5 ;  /* 0x0000f0051a00d986 */ /* 0x0003e2000c10110e */
[----:B0-----:R-:W-:Y:S02]  /*25540*/  F2FP.SATFINITE.E5M2.F32.PACK_AB_MERGE_C R7, RZ, R3, RZ ;  /* 0x00000003ff07723e */ /* 0x001fe400048060ff */
[----:B-1----:R-:W-:Y:S02]  /*25550*/  F2FP.SATFINITE.E5M2.F32.PACK_AB_MERGE_C R13, RZ, R4, RZ ;  /* 0x00000004ff0d723e */ /* 0x002fe400048060ff */
[----:B------:R-:W-:Y:S01]  /*25560*/  F2FP.SATFINITE.E5M2.F32.PACK_AB_MERGE_C R5, RZ, R2, RZ ;  /* 0x00000002ff05723e */ /* 0x000fe200048060ff */
[----:B------:R0:W-:Y:S04]  /*25570*/  @!P3 STG.E.U8 desc[UR14][R26.64+0xf1], R9 ;  /* 0x0000f1091a00b986 */ /* 0x0001e8000c10110e */
[----:B------:R1:W-:Y:S04]  /*25580*/  @!P6 STG.E.U8 desc[UR14][R24.64+0xf8], R11 ;  /* 0x0000f80b1800e986 */ /* 0x0003e8000c10110e */
[----:B------:R4:W-:Y:S01]  /*25590*/  @!P1 STG.E.U8 desc[UR14][R24.64+0xf9], R5 ;  /* 0x0000f90518009986 */ /* 0x0009e2000c10110e */
[----:B--2---:R-:W-:-:S03]  /*255a0*/  FMUL R2, R37, UR20 ;  /* 0x0000001425027c20 */ /* 0x004fc60008400000 */
[----:B------:R-:W2:Y:S01]  /*255b0*/  LDL.LU R37, [R1+0x26c] ;  /* 0x00026c0001257983 */ /* 0x000ea20000300800 */
[----:B------:R-:W-:-:S03]  /*255c0*/  FMUL R3, R39, UR20 ;  /* 0x0000001427037c20 */ /* 0x000fc60008400000 */
[----:B------:R-:W2:Y:S01]  /*255d0*/  LDL.LU R39, [R1+0x270] ;  /* 0x0002700001277983 */ /* 0x000ea20000300800 */
[----:B0-----:R-:W-:Y:S02]  /*255e0*/  F2FP.SATFINITE.E5M2.F32.PACK_AB_MERGE_C R9, RZ, R2, RZ ;  /* 0x00000002ff09723e */ /* 0x001fe400048060ff */
[----:B-1----:R-:W-:Y:S01]  /*255f0*/  F2FP.SATFINITE.E5M2.F32.PACK_AB_MERGE_C R11, RZ, R3, RZ ;  /* 0x00000003ff0b723e */ /* 0x002fe200048060ff */
[----:B----4-:R-:W-:Y:S02]  /*25600*/  FMUL R4, R36, UR20 ;  /* 0x0000001424047c20 */ /* 0x010fe40008400000 */
[----:B------:R-:W4:Y:S03]  /*25610*/  LDL.LU R36, [R1+0x274] ;  /* 0x0002740001247983 */ /* 0x000f260000300800 */
[----:B------:R-:W-:Y:S01]  /*25620*/  F2FP.SATFINITE.E5M2.F32.PACK_AB_MERGE_C R5, RZ, R4, RZ ;  /* 0x00000004ff05723e */ /* 0x000fe200048060ff */
[----:B------:R-:W-:-:S02]  /*25630*/  FMUL R2, R35, UR20 ;  /* 0x0000001423027c20 */ /* 0x000fc40008400000 */
[----:B------:R-:W4:Y:S01]  /*25640*/  LDL.LU R35, [R1+0x278] ;  /* 0x0002780001237983 */ /* 0x000f220000300800 */
[----:B---3--:R-:W-:-:S03]  /*25650*/  FMUL R3, R33, UR20 ;  /* 0x0000001421037c20 */ /* 0x008fc60008400000 */
[----:B------:R-:W3:Y:S01]  /*25660*/  LDL.LU R33, [R1+0x27c] ;  /* 0x00027c0001217983 */ /* 0x000ee20000300800 */
[----:B------:R-:W-:-:S03]  /*25670*/  FMUL R4, R32, UR20 ;  /* 0x0000001420047c20 */ /* 0x000fc60008400000 */
[----:B------:R-:W3:Y:S01]  /*25680*/  LDL.LU R32, [R1+0x280] ;  /* 0x0002800001207983 */ /* 0x000ee20000300800 */
[C---:B------:R-:W-:Y:S02]  /*25690*/  ISETP.LT.OR P5, PT, R0.reuse, 0xf9, !P2 ;  /* 0x000000f90000780c */ /* 0x040fe400057a1670 */
[----:B------:R-:W-:Y:S02]  /*256a0*/  ISETP.LT.OR P2, PT, R0, 0xfa, !P2 ;  /* 0x000000fa0000780c */ /* 0x000fe40005741670 */
[C---:B------:R-:W-:Y:S02]  /*256b0*/  ISETP.GE.AND P6, PT, R34.reuse, 0x81, PT ;  /* 0x000000812200780c */ /* 0x040fe40003fc6270 */
[----:B------:R-:W-:Y:S02]  /*256c0*/  ISETP.GE.AND P3, PT, R34, 0x89, PT ;  /* 0x000000892200780c */ /* 0x000fe40003f66270 */
[----:B------:R-:W-:-:S05]  /*256d0*/  ISETP.LT.OR P1, PT, R0, 0x1, !P6 ;  /* 0x000000010000780c */ /* 0x000fca0007721670 */
[----:B------:R0:W-:Y:S01]  /*256e0*/  @!P5 STG.E.U8 desc[UR14][R26.64+0xf8], R7 ;  /* 0x0000f8071a00d986 */ /* 0x0001e2000c10110e */
[----:B------:R-:W-:-:S03]  /*256f0*/  ISETP.LT.OR P5, PT, R0, 0x1, !P3 ;  /* 0x000000010000780c */ /* 0x000fc60005fa1670 */
[----:B------:R1:W-:Y:S01]  /*25700*/  @!P2 STG.E.U8 desc[UR14][R26.64+0xf9], R13 ;  /* 0x0000f90d1a00a986 */ /* 0x0003e2000c10110e */
[----:B------:R-:W-:-:S03]  /*25710*/  ISETP.LT.OR P2, PT, R0, 0x2, !P6 ;  /* 0x000000020000780c */ /* 0x000fc60007741670 */
[----:B------:R1:W-:Y:S01]  /*25720*/  @!P1 STG.E.U8 desc[UR14][R30.64], R9 ;  /* 0x000000091e009986 */ /* 0x0003e2000c10110e */
[----:B------:R-:W-:Y:S02]  /*25730*/  ISETP.LT.OR P1, PT, R0, 0x2, !P3 ;  /* 0x000000020000780c */ /* 0x000fe40005f21670 */
[----:B0-----:R-:W-:Y:S01]  /*25740*/  F2FP.SATFINITE.E5M2.F32.PACK_AB_MERGE_C R7, RZ, R2, RZ ;  /* 0x00000002ff07723e */ /* 0x001fe200048060ff */
[----:B------:R-:W-:Y:S02]  /*25750*/  FMUL R2, R38, UR20 ;  /* 0x0000001426027c20 */ /* 0x000fe40008400000 */
[----:B------:R-:W3:Y:S04]  /*25760*/  LDL.LU R38, [R1+0x284] ;  /* 0x0002840001267983 */ /* 0x000ee80000300800 */
[----:B------:R-:W-:Y:S04]  /*25770*/  @!P2 STG.E.U8 desc[UR14][R30.64+0x1], R11 ;  /* 0x0000010b1e00a986 */ /* 0x000fe8000c10110e */
[----:B------:R0:W-:Y:S01]  /*25780*/  @!P5 STG.E.U8 desc[UR14][R28.64], R5 ;  /* 0x000000051c00d986 */ /* 0x0001e2000c10110e */
[----:B------:R-:W-:-:S02]  /*25790*/  ISETP.LT.OR P5, PT, R0, 0xa, !P6 ;  /* 0x0000000a0000780c */ /* 0x000fc400077a1670 */
[----:B-1----:R-:W-:Y:S02]  /*257a0*/  F2FP.SATFINITE.E5M2.F32.PACK_AB_MERGE_C R13, RZ, R3, RZ ;  /* 0x00000003ff0d723e */ /* 0x002fe400048060ff */
[----:B------:R-:W-:Y:S01]  /*257b0*/  F2FP.SATFINITE.E5M2.F32.PACK_AB_MERGE_C R9, RZ, R4, RZ ;  /* 0x00000004ff09723e */ /* 0x000fe200048060ff */
[----:B------:R1:W-:Y:S01]  /*257c0*/  @!P1 STG.E.U8 desc[UR14][R28.64+0x1], R7 ;  /* 0x000001071c009986 */ /* 0x0003e2000c10110e */
[----:B0-----:R-:W-:-:S07]  /*257d0*/  F2FP.SATFINITE.E5M2.F32.PACK_AB_MERGE_C R5, RZ, R2, RZ ;  /* 0x00000002ff05723e */ /* 0x001fce00048060ff */
[----:B------:R0:W-:Y:S01]  /*257e0*/  @!P5 STG.E.U8 desc[UR14][R30.64+0x9], R9 ;  /* 0x000009091e00d986 */ /* 0x0001e2000c10110e */
[----:B--2---:R-:W-:-:S03]  /*257f0*/  FMUL R3, R37, UR20 ;  /* 0x0000001425037c20 */ /* 0x004fc60008400000 */
[----:B------:R-:W2:Y:S01]  /*25800*/  LDL.LU R37, [R1+0x288] ;  /* 0x0002880001257983 */ /* 0x000ea20000300800 */
[----:B------:R-:W-:-:S03]  /*25810*/  FMUL R4, R39, UR20 ;  /* 0x0000001427047c20 */ /* 0x000fc60008400000 */
[----:B------:R-:W2:Y:S01]  /*25820*/  LDL.LU R39, [R1+0x28c] ;  /* 0x00028c0001277983 */ /* 0x000ea20000300800 */
[----:B------:R-:W-:Y:S02]  /*25830*/  F2FP.SATFINITE.E5M2.F32.PACK_AB_MERGE_C R11, RZ, R3, RZ ;  /* 0x00000003ff0b723e */ /* 0x000fe400048060ff */
[----:B-1----:R-:W-:Y:S01]  /*25840*/  F2FP.SATFINITE.E5M2.F32.PACK_AB_MERGE_C R7, RZ, R4, RZ ;  /* 0x00000004ff07723e */ /* 0x002fe200048060ff */
[----:B----4-:R-:W-:Y:S02]  /*25850*/  FMUL R2, R36, UR20 ;  /* 0x0000001424027c20 */ /* 0x010fe40008400000 */
[----:B------:R-:W4:Y:S03]  /*25860*/  LDL.LU R36, [R1+0x290] ;  /* 0x0002900001247983 */ /* 0x000f260000300800 */
[----:B0-----:R-:W-:Y:S01]  /*25870*/  F2FP.SATFINITE.E5M2.F32.PACK_AB_MERGE_C R9, RZ, R2, RZ ;  /* 0x00000002ff09723e */ /* 0x001fe200048060ff */
[----:B------:R-:W-:-:S02]  /*25880*/  FMUL R3, R35, UR20 ;  /* 0x0000001423037c20 */ /* 0x000fc40008400000 */
        /* <DEDUP_REMOVED lines=11> */
[----:B------:R-:W-:Y:S02]  /*25940*/  ISETP.LT.OR P1, PT, R0, 0x11, !P3 ;  /* 0x000000110000780c */ /* 0x000fe40005f21670 */
[----:B0-----:R-:W-:-:S07]  /*25950*/  F2FP.SATFINITE.E5M2.F32.PACK_AB_MERGE_C R13, RZ, R3, RZ ;  /* 0x00000003ff0d723e */ /* 0x001fce00048060ff */
[----:B------:R0:W-:Y:S01]  /*25960*/  @!P2 STG.E.U8 desc[UR14][R28.64+0x9], R11 ;  /* 0x0000090b1c00a986 */ /* 0x0001e2000c10110e */
[----:B------:R-:W-:Y:S01]  /*25970*/  ISETP.LT.OR P2, PT, R0, 0x12, !P6 ;  /* 0x000000120000780c */ /* 0x000fe20007741670 */
[----:B------:R-:W-:Y:S02]  /*25980*/  FMUL R3, R38, UR20 ;  /* 0x0000001426037c20 */ /* 0x000fe40008400000 */
[----:B------:R0:W-:Y:S01]  /*25990*/  @!P5 STG.E.U8 desc[UR14][R30.64+0x10], R7 ;  /* 0x000010071e00d986 */ /* 0x0001e2000c10110e */
[----:B------:R-:W-:-:S03]  /*259a0*/  ISETP.LT.OR P5, PT, R0, 0x12, !P3 ;  /* 0x000000120000780c */ /* 0x000fc60005fa1670 */
[----:B------:R-:W3:Y:S01]  /*259b0*/  LDL.LU R38, [R1+0x2a0] ;  /* 0x0002a00001267983 */ /* 0x000ee20000300800 */
[----:B-1----:R-:W-:Y:S02]  /*259c0*/  F2FP.SATFINITE.E5M2.F32.PACK_AB_MERGE_C R5, RZ, R4, RZ ;  /* 0x00000004ff05723e */ /* 0x002fe400048060ff */
[----:B0-----:R-:W-:Y:S02]  /*259d0*/  F2FP.SATFINITE.E5M2.F32.PACK_AB_MERGE_C R11, RZ, R3, RZ ;  /* 0x00000003ff0b723e */ /* 0x001fe400048060ff */
        /* <DEDUP_REMOVED lines=22> */
[----:B------:R-:W-:Y:S01]  /*25b40*/  @!P2 STG.E.U8 desc[UR14][R30.64+0x19], R11 ;  /* 0x0000190b1e00a986 */ /* 0x000fe2000c10110e */
[----:B------:R-:W-:-:S03]  /*25b50*/  ISETP.LT.OR P2, PT, R0, 0x1a, !P3 ;  /* 0x0000001a0000780c */ /* 0x000fc60005f41670 */
[----:B------:R0:W-:Y:S01]  /*25b60*/  @!P1 STG.E.U8 desc[UR14][R30.64+0x18], R7 ;  /* 0x000018071e009986 */ /* 0x0001e2000c10110e */
[----:B------:R-:W-:-:S03]  /*25b70*/  ISETP.LT.OR P1, PT, R0, 0x21, !P6 ;  /* 0x000000210000780c */ /* 0x000fc60007721670 */
[----:B------:R1:W-:Y:S01]  /*25b80*/  @!P5 STG.E.U8 desc[UR14][R28.64+0x18], R9 ;  /* 0x000018091c00d986 */ /* 0x0003e2000c10110e */
[----:B------:R-:W-:-:S05]  /*25b90*/  ISETP.LT.OR P5, PT, R0, 0x22, !P6 ;  /* 0x000000220000780c */ /* 0x000fca00077a1670 */
[----:B------:R1:W-:Y:S01]  /*25ba0*/  @!P2 STG.E.U8 desc[UR14][R28.64+0x19], R5 ;  /* 0x000019051c00a986 */ /* 0x0003e2000c10110e */
[----:B0-----:R-:W-:-:S03]  /*25bb0*/  F2FP.SATFINITE.E5M2.F32.PACK_AB_MERGE_C R7, RZ, R4, RZ ;  /* 0x00000004ff07723e */ /* 0x001fc600048060ff */
[----:B------:R-:W-:Y:S01]  /*25bc0*/  @!P1 STG.E.U8 desc[UR14][R30.64+0x20], R13 ;  /* 0x0000200d1e009986 */ /* 0x000fe2000c10110e */
[----:B------:R-:W-:Y:S01]  /*25bd0*/  ISETP.LT.OR P1, PT, R0, 0x21, !P3 ;  /* 0x000000210000780c */ /* 0x000fe20005f21670 */
[----:B------:R-:W-:Y:S02]  /*25be0*/  FMUL R4, R38, UR20 ;  /* 0x0000001426047c20 */ /* 0x000fe40008400000 */
[----:B------:R-:W3:Y:S01]  /*25bf0*/  LDL.LU R38, [R1+0x2bc] ;  /* 0x0002bc0001267983 */ /* 0x000ee20000300800 */
[----:B-1----:R-:W-:Y:S02]  /*25c00*/  F2FP.SATFINITE.E5M2.F32.PACK_AB_MERGE_C R9, RZ, R2, RZ ;  /* 0x00000002ff09723e */ /* 0x002fe400048060ff */
[----:B------:R-:W-:Y:S02]  /*25c10*/  F2FP.SATFINITE.E5M2.F32.PACK_AB_MERGE_C R11, RZ, R3, RZ ;  /* 0x00000003ff0b723e */ /* 0x000fe400048060ff */
[----:B------:R-:W-:Y:S01]  /*25c20*/  F2FP.SATFINITE.E5M2.F32.PACK_AB_MERGE_C R5, RZ, R4, RZ ;  /* 0x00000004ff05723e */ /* 0x000fe200048060ff */
[----:B------:R0:W-:Y:S04]  /*25c30*/  @!P5 STG.E.U8 desc[UR14][R30.64+0x21], R7 ;  /* 0x000021071e00d986 */ /* 0x0001e8000c10110e */
[----:B------:R1:W-:Y:S01]  /*25c40*/  @!P1 STG.E.U8 desc[UR14][R28.64+0x20], R9 ;  /* 0x000020091c009986 */ /* 0x0003e2000c10110e */
[----:B--2---:R-:W-:-:S03]  /*25c50*/  FMUL R2, R37, UR20 ;  /* 0x0000001425027c20 */ /* 0x004fc60008400000 */
[----:B------:R-:W2:Y:S01]  /*25c60*/  LDL.LU R37, [R1+0x2c0] ;  /* 0x0002c00001257983 */ /* 0x000ea20000300800 */
[----:B------:R-:W-:-:S03]  /*25c70*/  FMUL R3, R39, UR20 ;  /* 0x0000001427037c20 */ /* 0x000fc60008400000 */
[----:B------:R-:W2:Y:S01]  /*25c80*/  LDL.LU R39, [R1+0x2c4] ;  /* 0x0002c40001277983 */ /* 0x000ea20000300800 */
[----:B0-----:R-:W-:Y:S02]  /*25c90*/  F2FP.SATFINITE.E5M2.F32.PACK_AB_MERGE_C R7, RZ, R2, RZ ;  /* 0x00000002ff07723e */ /* 0x001fe400048060ff */
        /* <DEDUP_REMOVED lines=16> */
[----:B------:R-:W-:-:S09]  /*25da0*/  ISETP.LT.OR P5, PT, R0, 0x2a, !P3 ;  /* 0x0000002a0000780c */ /* 0x000fd20005fa1670 */
[----:B------:R1:W-:Y:S01]  /*25db0*/  @!P2 STG.E.U8 desc[UR14][R30.64+0x29], R7 ;  /* 0x000029071e00a986 */ /* 0x0003e2000c10110e */
[C---:B------:R-:W-:Y:S02]  /*25dc0*/  ISETP.LT.OR P2, PT, R0.reuse, 0x32, !P6 ;  /* 0x000000320000780c */ /* 0x040fe40007741670 */
[----:B0-----:R-:W-:Y:S01]  /*25dd0*/  F2FP.SATFINITE.E5M2.F32.PACK_AB_MERGE_C R5, RZ, R2, RZ ;  /* 0x00000002ff05723e */ /* 0x001fe200048060ff */
[----:B------:R-:W-:Y:S01]  /*25de0*/  @!P1 STG.E.U8 desc[UR14][R28.64+0x28], R13 ;  /* 0x0000280d1c009986 */ /* 0x000fe2000c10110e */
[----:B------:R-:W-:Y:S01]  /*25df0*/  ISETP.LT.OR P1, PT, R0, 0x31, !P6 ;  /* 0x000000310000780c */ /* 0x000fe20007721670 */
[----:B------:R-:W-:Y:S02]  /*25e00*/  FMUL R2, R38, UR20 ;  /* 0x0000001426027c20 */ /* 0x000fe40008400000 */
[----:B------:R0:W-:Y:S01]  /*25e10*/  @!P5 STG.E.U8 desc[UR14][R28.64+0x29], R9 ;  /* 0x000029091c00d986 */ /* 0x0001e2000c10110e */
[----:B------:R-:W-:-:S03]  /*25e20*/  ISETP.LT.OR P5, PT, R0, 0x31, !P3 ;  /* 0x000000310000780c */ /* 0x000fc60005fa1670 */
[----:B------:R-:W3:Y:S01]  /*25e30*/  LDL.LU R38, [R1+0x2d8] ;  /* 0x0002d80001267983 */ /* 0x000ee20000300800 */
[----:B------:R-:W-:Y:S02]  /*25e40*/  F2FP.SATFINITE.E5M2.F32.PACK_AB_MERGE_C R11, RZ, R3, RZ ;  /* 0x00000003ff0b723e */ /* 0x000fe400048060ff */
[----:B-1----:R-:W-:Y:S02]  /*25e50*/  F2FP.SATFINITE.E5M2.F32.PACK_AB_MERGE_C R7, RZ, R4, RZ ;  /* 0x00000004ff07723e */ /* 0x002fe400048060ff */
[----:B0-----:R-:W-:Y:S01]  /*25e60*/  F2FP.SATFINITE.E5M2.F32.PACK_AB_MERGE_C R9, RZ, R2, RZ ;  /* 0x00000002ff09723e */ /* 0x001fe200048060ff */
[----:B------:R0:W-:Y:S04]  /*25e70*/  @!P1 STG.E.U8 desc[UR14][R30.64+0x30], R5 ;  /* 0x000030051e009986 */ /* 0x0001e8000c10110e */
[----:B------:R-:W-:Y:S04]  /*25e80*/  @!P2 STG.E.U8 desc[UR14][R30.64+0x31], R11 ;  /* 0x0000310b1e00a986 */ /* 0x000fe8000c10110e */
[----:B------:R1:W-:Y:S01]  /*25e90*/  @!P5 STG.E.U8 desc[UR14][R28.64+0x30], R7 ;  /* 0x000030071c00d986 */ /* 0x0003e2000c10110e */
[----:B--2---:R-:W-:-:S03]  /*25ea0*/  FMUL R3, R37, UR20 ;  /* 0x0000001425037c20 */ /* 0x004fc60008400000 */
[----:B------:R-:W2:Y:S01]  /*25eb0*/  LDL.LU R37, [R1+0x2dc] ;  /* 0x0002dc0001257983 */ /* 0x000ea20000300800 */
[----:B------:R-:W-:-:S03]  /*25ec0*/  FMUL R4, R39, UR20 ;  /* 0x0000001427047c20 */ /* 0x000fc60008400000 */
[----:B------:R-:W2:Y:S01]  /*25ed0*/  LDL.LU R39, [R1+0x2e0] ;  /* 0x0002e00001277983 */ /* 0x000ea20000300800 */
[----:B------:R-:W-:Y:S02]  /*25ee0*/  F2FP.SATFINITE.E5M2.F32.PACK_AB_MERGE_C R13, RZ, R3, RZ ;  /* 0x00000003ff0d723e */ /* 0x000fe400048060ff */
[----:B0-----:R-:W-:Y:S01]  /*25ef0*/  F2FP.SATFINITE.E5M2.F32.PACK_AB_MERGE_C R5, RZ, R4, RZ ;  /* 0x00000004ff05723e */ /* 0x001fe200048060ff */
        /* <DEDUP_REMOVED lines=11> */
[----:B------:R-:W-:Y:S02]  /*25fb0*/  ISETP.LT.OR P5, PT, R0, 0x3a, !P6 ;  /* 0x0000003a0000780c */ /* 0x000fe400077a1670 */
[----:B------:R-:W-:-:S07]  /*25fc0*/  F2FP.SATFINITE.E5M2.F32.PACK_AB_MERGE_C R11, RZ, R3, RZ ;  /* 0x00000003ff0b723e */ /* 0x000fce00048060ff */
[----:B------:R0:W-:Y:S01]  /*25fd0*/  @!P2 STG.E.U8 desc[UR14][R28.64+0x31], R9 ;  /* 0x000031091c00a986 */ /* 0x0001e2000c10110e */
[----:B------:R-:W-:-:S03]  /*25fe0*/  ISETP.LT.OR P2, PT, R0, 0x3a, !P3 ;  /* 0x0000003a0000780c */ /* 0x000fc60005f41670 */
[----:B------:R-:W-:Y:S01]  /*25ff0*/  @!P1 STG.E.U8 desc[UR14][R30.64+0x38], R13 ;  /* 0x0000380d1e009986 */ /* 0x000fe2000c10110e */
[----:B------:R-:W-:-:S03]  /*26000*/  ISETP.LT.OR P1, PT, R0, 0x39, !P3 ;  /* 0x000000390000780c */ /* 0x000fc60005f21670 */
[----:B------:R1:W-:Y:S01]  /*26010*/  @!P5 STG.E.U8 desc[UR14][R30.64+0x39], R5 ;  /* 0x000039051e00d986 */ /* 0x0003e2000c10110e */
[----:B------:R-:W-:Y:S02]  /*26020*/  ISETP.LT.OR P5, PT, R0, 0x41, !P6 ;  /* 0x000000410000780c */ /* 0x000fe400077a1670 */
[----:B0-----:R-:W-:Y:S01]  /*26030*/  F2FP.SATFINITE.E5M2.F32.PACK_AB_MERGE_C R9, RZ, R4, RZ ;  /* 0x00000004ff09723e */ /* 0x001fe200048060ff */
[----:B------:R-:W-:Y:S02]  /*26040*/  FMUL R3, R38, UR20 ;  /* 0x0000001426037c20 */ /* 0x000fe40008400000 */
[----:B------:R-:W3:Y:S01]  /*26050*/  LDL.LU R38, [R1+0x2f4] ;  /* 0x0002f40001267983 */ /* 0x000ee20000300800 */
[----:B-1----:R-:W-:Y:S02]  /*26060*/  F2FP.SATFINITE.E5M2.F32.PACK_AB_MERGE_C R5, RZ, R2, RZ ;  /* 0x00000002ff05723e */ /* 0x002fe400048060ff */
[----:B------:R-:W-:Y:S01]  /*26070*/  F2FP.SATFINITE.E5M2.F32.PACK_AB_MERGE_C R13, RZ, R3, RZ ;  /* 0x00000003ff0d723e */ /* 0x000fe200048060ff */
[----:B------:R0:W-:Y:S04]  /*26080*/  @!P1 STG.E.U8 desc[UR14][R28.64+0x38], R7 ;  /* 0x000038071c009986 */ /* 0x0001e8000c10110e */
[----:B------:R-:W-:Y:S04]  /*26090*/  @!P2 STG.E.U8 desc[UR14][R28.64+0x39], R11 ;  /* 0x0000390b1c00a986 */ /* 0x000fe8000c10110e */
        /* <DEDUP_REMOVED lines=23> */
[----:B------:R1:W-:Y:S01]  /*26210*/  @!P5 STG.E.U8 desc[UR14][R28.64+0x41], R7 ;  /* 0x000041071c00d986 */ /* 0x0003e2000c10110e */
[----:B------:R-:W-:Y:S02]  /*26220*/  ISETP.LT.OR P5, PT, R0, 0x49, !P3 ;  /* 0x000000490000780c */ /* 0x000fe40005fa1670 */
[----:B0-----:R-:W-:-:S03]  /*26230*/  F2FP.SATFINITE.E5M2.F32.PACK_AB_MERGE_C R5, RZ, R4, RZ ;  /* 0x00000004ff05723e */ /* 0x001fc600048060ff */
[----:B------:R-:W-:Y:S01]  /*26240*/  @!P2 STG.E.U8 desc[UR14][R30.64+0x49], R11 ;  /* 0x0000490b1e00a986 */ /* 0x000fe2000c10110e */
[----:B------:R-:W-:Y:S02]  /*26250*/  ISETP.LT.OR P2, PT, R0, 0x4a, !P3 ;  /* 0x0000004a0000780c */ /* 0x000fe40005f41670 */
[----:B-1----:R-:W-:Y:S01]  /*26260*/  F2FP.SATFINITE.E5M2.F32.PACK_AB_MERGE_C R13, RZ, R3, RZ ;  /* 0x00000003ff0d723e */ /* 0x002fe200048060ff */
[----:B------:R-:W-:Y:S02]  /*26270*/  FMUL R4, R38, UR20 ;  /* 0x0000001426047c20 */ /* 0x000fe40008400000 */
[----:B------:R-:W3:Y:S01]  /*26280*/  LDL.LU R38, [R1+0x310] ;  /* 0x0003100001267983 */ /* 0x000ee20000300800 */
[----:B------:R-:W-:-:S03]  /*26290*/  F2FP.SATFINITE.E5M2.F32.PACK_AB_MERGE_C R7, RZ, R2, RZ ;  /* 0x00000002ff07723e */ /* 0x000fc600048060ff */
[----:B------:R0:W-:Y:S04]  /*262a0*/  @!P1 STG.E.U8 desc[UR14][R30.64+0x48], R9 ;  /* 0x000048091e009986 */ /* 0x0001e8000c10110e */
[----:B------:R1:W-:Y:S01]  /*262b0*/  @!P5 STG.E.U8 desc[UR14][R28.64+0x48], R5 ;  /* 0x000048051c00d986 */ /* 0x0003e2000c10110e */
[----:B0-----:R-:W-:-:S03]  /*262c0*/  F2FP.SATFINITE.E5M2.F32.PACK_AB_MERGE_C R9, RZ, R4, RZ ;  /* 0x00000004ff09723e */ /* 0x001fc600048060ff */
[----:B------:R0:W-:Y:S01]  /*262d0*/  @!P2 STG.E.U8 desc[UR14][R28.64+0x49], R7 ;  /* 0x000049071c00a986 */ /* 0x0001e2000c10110e */
[----:B--2---:R-:W-:-:S03]  /*262e0*/  FMUL R2, R37, UR20 ;  /* 0x0000001425027c20 */ /* 0x004fc60008400000 */
[----:B------:R-:W2:Y:S01]  /*262f0*/  LDL.LU R37, [R1+0x314] ;  /* 0x0003140001257983 */ /* 0x000ea20000300800 */
[----:B------:R-:W-:-:S03]  /*26300*/  FMUL R3, R39, UR20 ;  /* 0x0000001427037c20 */ /* 0x000fc60008400000 */
[----:B------:R-:W2:Y:S01]  /*26310*/  LDL.LU R39, [R1+0x318] ;  /* 0x0003180001277983 */ /* 0x000ea20000300800 */
[----:B-1----:R-:W-:Y:S02]  /*26320*/  F2FP.SATFINITE.E5M2.F32.PACK_AB_MERGE_C R5, RZ, R2, RZ ;  /* 0x00000002ff05723e */ /* 0x002fe400048060ff */
[----:B------:R-:W-:Y:S01]  /*26330*/  F2FP.SATFINITE.E5M2.F32.PACK_AB_MERGE_C R11, RZ, R3, RZ ;  /* 0x00000003ff0b723e */ /* 0x000fe200048060ff */
        /* <DEDUP_REMOVED lines=16> */
[----:B------:R-:W-:Y:S01]  /*26440*/  @!P2 STG.E.U8 desc[UR14][R28.64+0x51], R11 ;  /* 0x0000510b1c00a986 */ /* 0x000fe2000c10110e */
[----:B------:R-:W-:-:S05]  /*26450*/  ISETP.LT.OR P2, PT, R0, 0x5a, !P6 ;  /* 0x0000005a0000780c */ /* 0x000fca0007741670 */
[----:B------:R1:W-:Y:S01]  /*26460*/  @!P1 STG.E.U8 desc[UR14][R28.64+0x50], R5 ;  /* 0x000050051c009986 */ /* 0x0003e2000c10110e */
[----:B0-----:R-:W-:-:S03]  /*26470*/  F2FP.SATFINITE.E5M2.F32.PACK_AB_MERGE_C R9, RZ, R2, RZ ;  /* 0x00000002ff09723e */ /* 0x001fc600048060ff */
[----:B------:R0:W-:Y:S01]  /*26480*/  @!P5 STG.E.U8 desc[UR14][R30.64+0x58], R7 ;  /* 0x000058071e00d986 */ /* 0x0001e2000c10110e */
[----:B------:R-:W-:Y:S01]  /*26490*/  ISETP.LT.OR P5, PT, R0, 0x5a, !P3 ;  /* 0x0000005a0000780c */ /* 0x000fe20005fa1670 */
[----:B------:R-:W-:Y:S02]  /*264a0*/  FMUL R2, R38, UR20 ;  /* 0x0000001426027c20 */ /* 0x000fe40008400000 */
[----:B------:R-:W3:Y:S01]  /*264b0*/  LDL.LU R38, [R1+0x32c] ;  /* 0x00032c0001267983 */ /* 0x000ee20000300800 */
[----:B------:R-:W-:Y:S02]  /*264c0*/  F2FP.SATFINITE.E5M2.F32.PACK_AB_MERGE_C R13, RZ, R3, RZ ;  /* 0x00000003ff0d723e */ /* 0x000fe400048060ff */
[----:B-1----:R-:W-:Y:S02]  /*264d0*/  F2FP.SATFINITE.E5M2.F32.PACK_AB_MERGE_C R5, RZ, R4, RZ ;  /* 0x00000004ff05723e */ /* 0x002fe400048060ff */
[----:B0-----:R-:W-:Y:S01]  /*264e0*/  F2FP.SATFINITE.E5M2.F32.PACK_AB_MERGE_C R7, RZ, R2, RZ ;  /* 0x00000002ff07723e */ /* 0x001fe200048060ff */
[----:B------:R0:W-:Y:S04]  /*264f0*/  @!P2 STG.E.U8 desc[UR14][R30.64+0x59], R9 ;  /* 0x000059091e00a986 */ /* 0x0001e8000c10110e */
        /* <DEDUP_REMOVED lines=21> */
[----:B------:R-:W-:Y:S01]  /*26650*/  @!P2 STG.E.U8 desc[UR14][R30.64+0x61], R11 ;  /* 0x0000610b1e00a986 */ /* 0x000fe2000c10110e */
[----:B------:R-:W-:Y:S02]  /*26660*/  ISETP.LT.OR P2, PT, R0, 0x62, !P3 ;  /* 0x000000620000780c */ /* 0x000fe40005f41670 */
[----:B0-----:R-:W-:-:S07]  /*26670*/  F2FP.SATFINITE.E5M2.F32.PACK_AB_MERGE_C R13, RZ, R3, RZ ;  /* 0x00000003ff0d723e */ /* 0x001fce00048060ff */
[----:B------:R0:W-:Y:S01]  /*26680*/  @!P1 STG.E.U8 desc[UR14][R30.64+0x60], R7 ;  /* 0x000060071e009986 */ /* 0x0001e2000c10110e */
[----:B------:R-:W-:-:S03]  /*26690*/  ISETP.LT.OR P1, PT, R0, 0x69, !P6 ;  /* 0x000000690000780c */ /* 0x000fc60007721670 */
[----:B------:R1:W-:Y:S01]  /*266a0*/  @!P5 STG.E.U8 desc[UR14][R28.64+0x60], R9 ;  /* 0x000060091c00d986 */ /* 0x0003e2000c10110e */
[----:B------:R-:W-:Y:S01]  /*266b0*/  ISETP.LT.OR P5, PT, R0, 0x6a, !P6 ;  /* 0x0000006a0000780c */ /* 0x000fe200077a1670 */
[----:B------:R-:W-:Y:S02]  /*266c0*/  FMUL R3, R38, UR20 ;  /* 0x0000001426037c20 */ /* 0x000fe40008400000 */
[----:B------:R-:W3:Y:S01]  /*266d0*/  LDL.LU R38, [R1+0x348] ;  /* 0x0003480001267983 */ /* 0x000ee20000300800 */
[----:B0-----:R-:W-:Y:S02]  /*266e0*/  F2FP.SATFINITE.E5M2.F32.PACK_AB_MERGE_C R7, RZ, R4, RZ ;  /* 0x00000004ff07723e */ /* 0x001fe400048060ff */
[----:B------:R-:W-:Y:S02]  /*266f0*/  F2FP.SATFINITE.E5M2.F32.PACK_AB_MERGE_C R11, RZ, R3, RZ ;  /* 0x00000003ff0b723e */ /* 0x000fe400048060ff */
[----:B-1----:R-:W-:Y:S01]  /*26700*/  F2FP.SATFINITE.E5M2.F32.PACK_AB_MERGE_C R9, RZ, R2, RZ ;  /* 0x00000002ff09723e */ /* 0x002fe200048060ff */
        /* <DEDUP_REMOVED lines=64> */
[----:B------:R-:W-:-:S03]  /*26b10*/  ISETP.LT.OR P1, PT, R0, 0x81, !P3 ;  /* 0x000000810000780c */ /* 0x000fc60005f21670 */
        /* <DEDUP_REMOVED lines=186> */
[----:B------:R-:W-:Y:S01]  /*276c0*/  FMUL R3, R40, UR20 ;  /* 0x0000001428037c20 */ /* 0x000fe20008400000 */
[----:B0-----:R-:W-:-:S04]  /*276d0*/  F2FP.SATFINITE.E5M2.F32.PACK_AB_MERGE_C R5, RZ, R2, RZ ;  /* 0x00000002ff05723e */ /* 0x001fc800048060ff */
[----:B------:R-:W-:Y:S01]  /*276e0*/  F2FP.SATFINITE.E5M2.F32.PACK_AB_MERGE_C R13, RZ, R3, RZ ;  /* 0x00000003ff0d723e */ /* 0x000fe200048060ff */
[----:B----4-:R-:W-:Y:S02]  /*276f0*/  FMUL R4, R36, UR20 ;  /* 0x0000001424047c20 */ /* 0x010fe40008400000 */
[----:B------:R-:W4:Y:S03]  /*27700*/  LDL.LU R36, [R1+0x418] ;  /* 0x0004180001247983 */ /* 0x000f260000300800 */
[----:B-1----:R-:W-:Y:S01]  /*27710*/  F2FP.SATFINITE.E5M2.F32.PACK_AB_MERGE_C R7, RZ, R4, RZ ;  /* 0x00000004ff07723e */ /* 0x002fe200048060ff */
[----:B------:R-:W-:Y:S02]  /*27720*/  FMUL R2, R35, UR20 ;  /* 0x0000001423027c20 */ /* 0x000fe40008400000 */
        /* <DEDUP_REMOVED lines=8> */
[----:B------:R-:W-:-:S03]  /*277b0*/  ISETP.LT.OR P1, PT, R0, 0xd1, !P3 ;  /* 0x000000d10000780c */ /* 0x000fc60005f21670 */
[----:B------:R-:W3:Y:S04]  /*277c0*/  LDL.LU R42, [R1+0x42c] ;  /* 0x00042c00012a7983 */ /* 0x000ee80000300800 */
[----:B------:R-:W3:Y:S04]  /*277d0*/  LDL.LU R40, [R1+0x430] ;  /* 0x0004300001287983 */ /* 0x000ee80000300800 */
[----:B------:R0:W-:Y:S01]  /*277e0*/  @!P2 STG.E.U8 desc[UR14][R28.64+0xc9], R11 ;  /* 0x0000c90b1c00a986 */ /* 0x0001e2000c10110e */
[----:B------:R-:W-:-:S03]  /*277f0*/  ISETP.LT.OR P2, PT, R0, 0xd2, !P6 ;  /* 0x000000d20000780c */ /* 0x000fc60007741670 */
[----:B------:R1:W-:Y:S01]  /*27800*/  @!P5 STG.E.U8 desc[UR14][R30.64+0xd0], R9 ;  /* 0x0000d0091e00d986 */ /* 0x0003e2000c10110e */
[----:B------:R-:W-:Y:S02]  /*27810*/  ISETP.LT.OR P5, PT, R0, 0xd2, !P3 ;  /* 0x000000d20000780c */ /* 0x000fe40005fa1670 */
[----:B0-----:R-:W-:-:S07]  /*27820*/  F2FP.SATFINITE.E5M2.F32.PACK_AB_MERGE_C R11, RZ, R3, RZ ;  /* 0x00000003ff0b723e */ /* 0x001fce00048060ff */
[----:B------:R0:W-:Y:S01]  /*27830*/  @!P2 STG.E.U8 desc[UR14][R30.64+0xd1], R5 ;  /* 0x0000d1051e00a986 */ /* 0x0001e2000c10110e */
[C---:B------:R-:W-:Y:S02]  /*27840*/  ISETP.LT.OR P2, PT, R0.reuse, 0xda, !P6 ;  /* 0x000000da0000780c */ /* 0x040fe40007741670 */
[----:B-1----:R-:W-:Y:S01]  /*27850*/  F2FP.SATFINITE.E5M2.F32.PACK_AB_MERGE_C R9, RZ, R2, RZ ;  /* 0x00000002ff09723e */ /* 0x002fe200048060ff */
[----:B------:R-:W-:Y:S01]  /*27860*/  @!P1 STG.E.U8 desc[UR14][R28.64+0xd0], R13 ;  /* 0x0000d00d1c009986 */ /* 0x000fe2000c10110e */
[C---:B------:R-:W-:Y:S01]  /*27870*/  ISETP.LT.OR P1, PT, R0.reuse, 0xd9, !P6 ;  /* 0x000000d90000780c */ /* 0x040fe20007721670 */
[----:B------:R-:W-:Y:S02]  /*27880*/  FMUL R2, R39, UR20 ;  /* 0x0000001427027c20 */ /* 0x000fe40008400000 */
[----:B------:R1:W-:Y:S01]  /*27890*/  @!P5 STG.E.U8 desc[UR14][R28.64+0xd1], R7 ;  /* 0x0000d1071c00d986 */ /* 0x0003e2000c10110e */
[----:B------:R-:W-:Y:S01]  /*278a0*/  ISETP.LT.OR P5, PT, R0, 0xd9, !P3 ;  /* 0x000000d90000780c */ /* 0x000fe20005fa1670 */
[----:B------:R-:W-:-:S02]  /*278b0*/  FMUL R3, R38, UR20 ;  /* 0x0000001426037c20 */ /* 0x000fc40008400000 */
[----:B------:R-:W3:Y:S04]  /*278c0*/  LDL.LU R39, [R1+0x434] ;  /* 0x0004340001277983 */ /* 0x000ee80000300800 */
[----:B------:R-:W3:Y:S01]  /*278d0*/  LDL.LU R38, [R1+0x438] ;  /* 0x0004380001267983 */ /* 0x000ee20000300800 */
[----:B0-----:R-:W-:Y:S02]  /*278e0*/  F2FP.SATFINITE.E5M2.F32.PACK_AB_MERGE_C R5, RZ, R4, RZ ;  /* 0x00000004ff05723e */ /* 0x001fe400048060ff */
[----:B-1----:R-:W-:Y:S01]  /*278f0*/  F2FP.SATFINITE.E5M2.F32.PACK_AB_MERGE_C R7, RZ, R2, RZ ;  /* 0x00000002ff07723e */ /* 0x002fe200048060ff */
[----:B------:R0:W-:Y:S01]  /*27900*/  @!P1 STG.E.U8 desc[UR14][R30.64+0xd8], R9 ;  /* 0x0000d8091e009986 */ /* 0x0001e2000c10110e */
[----:B------:R-:W-:-:S03]  /*27910*/  F2FP.SATFINITE.E5M2.F32.PACK_AB_MERGE_C R13, RZ, R3, RZ ;  /* 0x00000003ff0d723e */ /* 0x000fc600048060ff */
[----:B------:R-:W-:Y:S04]  /*27920*/  @!P2 STG.E.U8 desc[UR14][R30.64+0xd9], R11 ;  /* 0x0000d90b1e00a986 */ /* 0x000fe8000c10110e */
[----:B------:R1:W-:Y:S01]  /*27930*/  @!P5 STG.E.U8 desc[UR14][R28.64+0xd8], R5 ;  /* 0x0000d8051c00d986 */ /* 0x0003e2000c10110e */
[----:B--2---:R-:W-:-:S03]  /*27940*/  FMUL R4, R37, UR20 ;  /* 0x0000001425047c20 */ /* 0x004fc60008400000 */
[----:B------:R-:W2:Y:S02]  /*27950*/  LDL.LU R37, [R1+0x43c] ;  /* 0x00043c0001257983 */ /* 0x000ea40000300800 */
[----:B0-----:R-:W-:Y:S01]  /*27960*/  F2FP.SATFINITE.E5M2.F32.PACK_AB_MERGE_C R9, RZ, R4, RZ ;  /* 0x00000004ff09723e */ /* 0x001fe200048060ff */
        /* <DEDUP_REMOVED lines=15> */
[----:B------:R-:W-:-:S03]  /*27a60*/  ISETP.LT.OR P1, PT, R0, 0xe1, !P3 ;  /* 0x000000e10000780c */ /* 0x000fc60005f21670 */
[----:B------:R1:W-:Y:S01]  /*27a70*/  @!P5 STG.E.U8 desc[UR14][R30.64+0xe1], R9 ;  /* 0x0000e1091e00d986 */ /* 0x0003e2000c10110e */
[----:B------:R-:W-:Y:S02]  /*27a80*/  ISETP.LT.OR P5, PT, R0, 0xe9, !P6 ;  /* 0x000000e90000780c */ /* 0x000fe400077a1670 */
[----:B------:R-:W-:Y:S02]  /*27a90*/  F2FP.SATFINITE.E5M2.F32.PACK_AB_MERGE_C R11, RZ, R3, RZ ;  /* 0x00000003ff0b723e */ /* 0x000fe400048060ff */
[----:B0-----:R-:W-:-:S03]  /*27aa0*/  F2FP.SATFINITE.E5M2.F32.PACK_AB_MERGE_C R7, RZ, R4, RZ ;  /* 0x00000004ff07723e */ /* 0x001fc600048060ff */
[----:B------:R-:W-:Y:S01]  /*27ab0*/  @!P2 STG.E.U8 desc[UR14][R28.64+0xe1], R11 ;  /* 0x0000e10b1c00a986 */ /* 0x000fe2000c10110e */
[----:B------:R-:W-:-:S03]  /*27ac0*/  ISETP.LT.OR P2, PT, R0, 0xea, !P6 ;  /* 0x000000ea0000780c */ /* 0x000fc60007741670 */
[----:B------:R0:W-:Y:S01]  /*27ad0*/  @!P1 STG.E.U8 desc[UR14][R28.64+0xe0], R5 ;  /* 0x0000e0051c009986 */ /* 0x0001e2000c10110e */
[----:B------:R-:W-:-:S03]  /*27ae0*/  ISETP.LT.OR P1, PT, R0, 0xe9, !P3 ;  /* 0x000000e90000780c */ /* 0x000fc60005f21670 */
[----:B------:R0:W-:Y:S01]  /*27af0*/  @!P5 STG.E.U8 desc[UR14][R30.64+0xe8], R7 ;  /* 0x0000e8071e00d986 */ /* 0x0001e2000c10110e */
[----:B------:R-:W-:Y:S01]  /*27b00*/  ISETP.LT.OR P5, PT, R0, 0xea, !P3 ;  /* 0x000000ea0000780c */ /* 0x000fe20005fa1670 */
[----:B------:R-:W-:Y:S01]  /*27b10*/  FMUL R3, R43, UR20 ;  /* 0x000000142b037c20 */ /* 0x000fe20008400000 */
[----:B------:R-:W-:Y:S01]  /*27b20*/  FMUL R4, R42, UR20 ;  /* 0x000000142a047c20 */ /* 0x000fe20008400000 */
[----:B-1----:R-:W-:-:S03]  /*27b30*/  F2FP.SATFINITE.E5M2.F32.PACK_AB_MERGE_C R9, RZ, R2, RZ ;  /* 0x00000002ff09723e */ /* 0x002fc600048060ff */
[----:B------:R-:W-:Y:S02]  /*27b40*/  F2FP.SATFINITE.E5M2.F32.PACK_AB_MERGE_C R13, RZ, R3, RZ ;  /* 0x00000003ff0d723e */ /* 0x000fe400048060ff */
[----:B0-----:R-:W-:Y:S01]  /*27b50*/  F2FP.SATFINITE.E5M2.F32.PACK_AB_MERGE_C R5, RZ, R4, RZ ;  /* 0x00000004ff05723e */ /* 0x001fe200048060ff */
[----:B------:R0:W-:Y:S01]  /*27b60*/  @!P2 STG.E.U8 desc[UR14][R30.64+0xe9], R9 ;  /* 0x0000e9091e00a986 */ /* 0x0001e2000c10110e */
[----:B------:R-:W-:-:S03]  /*27b70*/  ISETP.LT.OR P2, PT, R0, 0xf1, !P3 ;  /* 0x000000f10000780c */ /* 0x000fc60005f41670 */
[----:B------:R-:W-:Y:S01]  /*27b80*/  @!P1 STG.E.U8 desc[UR14][R28.64+0xe8], R13 ;  /* 0x0000e80d1c009986 */ /* 0x000fe2000c10110e */
[----:B------:R-:W-:-:S03]  /*27b90*/  ISETP.LT.OR P1, PT, R0, 0xf1, !P6 ;  /* 0x000000f10000780c */ /* 0x000fc60007721670 */
[----:B------:R-:W-:Y:S01]  /*27ba0*/  @!P5 STG.E.U8 desc[UR14][R28.64+0xe9], R5 ;  /* 0x0000e9051c00d986 */ /* 0x000fe2000c10110e */
[----:B------:R-:W-:Y:S01]  /*27bb0*/  ISETP.LT.OR P5, PT, R0, 0xf2, !P6 ;  /* 0x000000f20000780c */ /* 0x000fe200077a1670 */
[----:B------:R-:W-:Y:S01]  /*27bc0*/  FMUL R2, R40, UR20 ;  /* 0x0000001428027c20 */ /* 0x000fe20008400000 */
[----:B------:R-:W-:Y:S01]  /*27bd0*/  FMUL R3, R39, UR20 ;  /* 0x0000001427037c20 */ /* 0x000fe20008400000 */
[----:B------:R-:W-:-:S03]  /*27be0*/  FMUL R4, R38, UR20 ;  /* 0x0000001426047c20 */ /* 0x000fc60008400000 */
[----:B------:R-:W-:Y:S02]  /*27bf0*/  F2FP.SATFINITE.E5M2.F32.PACK_AB_MERGE_C R7, RZ, R2, RZ ;  /* 0x00000002ff07723e */ /* 0x000fe400048060ff */
[----:B------:R-:W-:Y:S02]  /*27c00*/  F2FP.SATFINITE.E5M2.F32.PACK_AB_MERGE_C R11, RZ, R3, RZ ;  /* 0x00000003ff0b723e */ /* 0x000fe400048060ff */
[----:B0-----:R-:W-:Y:S01]  /*27c10*/  F2FP.SATFINITE.E5M2.F32.PACK_AB_MERGE_C R9, RZ, R4, RZ ;  /* 0x00000004ff09723e */ /* 0x001fe200048060ff */
[----:B------:R0:W-:Y:S01]  /*27c20*/  @!P1 STG.E.U8 desc[UR14][R30.64+0xf0], R7 ;  /* 0x0000f0071e009986 */ /* 0x0001e2000c10110e */
[----:B------:R-:W-:-:S03]  /*27c30*/  ISETP.LT.OR P1, PT, R0, 0xf9, !P6 ;  /* 0x000000f90000780c */ /* 0x000fc60007721670 */
[----:B------:R1:W-:Y:S01]  /*27c40*/  @!P5 STG.E.U8 desc[UR14][R30.64+0xf1], R11 ;  /* 0x0000f10b1e00d986 */ /* 0x0003e2000c10110e */
[C---:B------:R-:W-:Y:S02]  /*27c50*/  ISETP.LT.OR P5, PT, R0.reuse, 0xf2, !P3 ;  /* 0x000000f20000780c */ /* 0x040fe40005fa1670 */
[C---:B------:R-:W-:Y:S01]  /*27c60*/  ISETP.LT.OR P6, PT, R0.reuse, 0xfa, !P6 ;  /* 0x000000fa0000780c */ /* 0x040fe200077c1670 */
[----:B------:R1:W-:Y:S01]  /*27c70*/  @!P2 STG.E.U8 desc[UR14][R28.64+0xf0], R9 ;  /* 0x0000f0091c00a986 */ /* 0x0003e2000c10110e */
[C---:B------:R-:W-:Y:S02]  /*27c80*/  ISETP.LT.OR P2, PT, R0.reuse, 0xf9, !P3 ;  /* 0x000000f90000780c */ /* 0x040fe40005f41670 */
[----:B------:R-:W-:Y:S01]  /*27c90*/  ISETP.LT.OR P3, PT, R0, 0xfa, !P3 ;  /* 0x000000fa0000780c */ /* 0x000fe20005f61670 */
[----:B--2---:R-:W-:-:S05]  /*27ca0*/  FMUL R0, R37, UR20 ;  /* 0x0000001425007c20 */ /* 0x004fca0008400000 */
[----:B0-----:R-:W-:-:S05]  /*27cb0*/  F2FP.SATFINITE.E5M2.F32.PACK_AB_MERGE_C R7, RZ, R0, RZ ;  /* 0x00000000ff07723e */ /* 0x001fca00048060ff */
[----:B------:R0:W-:Y:S01]  /*27cc0*/  @!P5 STG.E.U8 desc[UR14][R28.64+0xf1], R7 ;  /* 0x0000f1071c00d986 */ /* 0x0001e2000c10110e */
[----:B----4-:R-:W-:Y:S01]  /*27cd0*/  FMUL R2, R36, UR20 ;  /* 0x0000001424027c20 */ /* 0x010fe20008400000 */
[----:B------:R-:W-:Y:S01]  /*27ce0*/  FMUL R3, R35, UR20 ;  /* 0x0000001423037c20 */ /* 0x000fe20008400000 */
[----:B---3--:R-:W-:Y:S01]  /*27cf0*/  FMUL R4, R33, UR20 ;  /* 0x0000001421047c20 */ /* 0x008fe20008400000 */
[----:B------:R-:W-:Y:S02]  /*27d00*/  FMUL R5, R32, UR20 ;  /* 0x0000001420057c20 */ /* 0x000fe40008400000 */
[----:B-1----:R-:W-:Y:S02]  /*27d10*/  F2FP.SATFINITE.E5M2.F32.PACK_AB_MERGE_C R11, RZ, R2, RZ ;  /* 0x00000002ff0b723e */ /* 0x002fe400048060ff */
[----:B------:R-:W-:Y:S02]  /*27d20*/  F2FP.SATFINITE.E5M2.F32.PACK_AB_MERGE_C R3, RZ, R3, RZ ;  /* 0x00000003ff03723e */ /* 0x000fe400048060ff */
[----:B------:R-:W-:-:S02]  /*27d30*/  F2FP.SATFINITE.E5M2.F32.PACK_AB_MERGE_C R9, RZ, R4, RZ ;  /* 0x00000004ff09723e */ /* 0x000fc400048060ff */
[----:B------:R-:W-:Y:S01]  /*27d40*/  F2FP.SATFINITE.E5M2.F32.PACK_AB_MERGE_C R5, RZ, R5, RZ ;  /* 0x00000005ff05723e */ /* 0x000fe200048060ff */
[----:B------:R0:W-:Y:S04]  /*27d50*/  @!P1 STG.E.U8 desc[UR14][R30.64+0xf8], R11 ;  /* 0x0000f80b1e009986 */ /* 0x0001e8000c10110e */
[----:B------:R0:W-:Y:S04]  /*27d60*/  @!P6 STG.E.U8 desc[UR14][R30.64+0xf9], R3 ;  /* 0x0000f9031e00e986 */ /* 0x0001e8000c10110e */
[----:B------:R0:W-:Y:S04]  /*27d70*/  @!P2 STG.E.U8 desc[UR14][R28.64+0xf8], R9 ;  /* 0x0000f8091c00a986 */ /* 0x0001e8000c10110e */
[----:B------:R0:W-:Y:S02]  /*27d80*/  @!P3 STG.E.U8 desc[UR14][R28.64+0xf9], R5 ;  /* 0x0000f9051c00b986 */ /* 0x0001e4000c10110e */
.L_x_551:
[----:B------:R-:W-:Y:S05]  /*27d90*/  BSYNC B0 ;  /* 0x0000000000007941 */ /* 0x000fea0003800000 */
.L_x_37:
[----:B0-2---:R-:W2:Y:S04]  /*27da0*/  LDL.LU R3, [R1+0x454] ;  /* 0x0004540001037983 */ /* 0x005ea80000300800 */
[----:B-----5:R-:W2:Y:S01]  /*27db0*/  LDL.LU R2, [R1+0x458] ;  /* 0x0004580001027983 */ /* 0x020ea20000300800 */
[----:B------:R-:W-:Y:S01]  /*27dc0*/  ULDC UR6, c[0x0][0xc] ;  /* 0x0000030000067ab9 */ /* 0x000fe20000000800 */
[----:B------:R-:W-:Y:S01]  /*27dd0*/  ULDC UR7, c[0x0][0x10] ;  /* 0x0000040000077ab9 */ /* 0x000fe20000000800 */
[----:B---34-:R-:W2:Y:S01]  /*27de0*/  LDC R5, c[0x0][0x14] ;  /* 0x00000500ff057b82 */ /* 0x018ea20000000800 */
[----:B------:R-:W-:Y:S01]  /*27df0*/  UIMAD.WIDE.U32 UR6, UR6, UR7, URZ ;  /* 0x00000007060672a5 */ /* 0x000fe2000f8e003f */
[----:B------:R-:W-:Y:S01]  /*27e00*/  PRMT R0, RZ, 0x7610, R0 ;  /* 0x00007610ff007816 */ /* 0x000fe20000000000 */
[----:B------:R-:W-:-:S04]  /*27e10*/  UMOV UR9, 0xffffffff ;  /* 0xffffffff00097882 */ /* 0x000fc80000000000 */
[----:B--2---:R-:W-:-:S04]  /*27e20*/  IMAD.WIDE.U32 R2, R5, UR6, R2 ;  /* 0x0000000605027c25 */ /* 0x004fc8000f8e0002 */
[----:B------:R-:W-:Y:S01]  /*27e30*/  IMAD R5, R5, UR7, RZ ;  /* 0x0000000705057c24 */ /* 0x000fe2000f8e02ff */
[----:B------:R-:W-:Y:S01]  /*27e40*/  ULDC.64 UR6, c[0x0][0x650] ;  /* 0x0001940000067ab9 */ /* 0x000fe20000000a00 */
[----:B------:R-:W-:Y:S01]  /*27e50*/  IMAD.MOV.U32 R11, RZ, RZ, R2 ;  /* 0x000000ffff0b7224 */ /* 0x000fe200078e0002 */
[----:B------:R-:W-:Y:S01]  /*27e60*/  ISETP.GE.U32.AND P1, PT, R2, UR6, PT ;  /* 0x0000000602007c0c */ /* 0x000fe2000bf26070 */
[----:B------:R-:W-:Y:S02]  /*27e70*/  IMAD.IADD R13, R3, 0x1, R5 ;  /* 0x00000001030d7824 */ /* 0x000fe400078e0205 */
[----:B------:R-:W-:-:S03]  /*27e80*/  IMAD.MOV.U32 R2, RZ, RZ, -0x1 ;  /* 0xffffffffff027424 */ /* 0x000fc600078e00ff */
[----:B------:R0:W-:Y:S01]  /*27e90*/  STL [R1+0x454], R13 ;  /* 0x0004540d01007387 */ /* 0x0001e20000100800 */
[----:B------:R-:W-:-:S03]  /*27ea0*/  ISETP.GE.U32.AND.EX P1, PT, R13, UR7, PT, P1 ;  /* 0x000000070d007c0c */ /* 0x000fc6000bf26110 */
[----:B------:R0:W-:Y:S04]  /*27eb0*/  STL [R1+0x458], R11 ;  /* 0x0004580b01007387 */ /* 0x0001e80000100800 */
[----:B------:R0:W-:Y:S06]  /*27ec0*/  STL [R1+0x45c], R2 ;  /* 0x00045c0201007387 */ /* 0x0001ec0000100800 */
[----:B------:R-:W-:Y:S05]  /*27ed0*/  @P1 BRA `(.L_x_552) ;  /* 0x0000000400741947 */ /* 0x000fea0003800000 */
[----:B------:R-:W2:Y:S01]  /*27ee0*/  S2R R8, SR_CTAID.X ;  /* 0x0000000000087919 */ /* 0x000ea20000002500 */
[----:B------:R-:W-:Y:S01]  /*27ef0*/  ULDC.64 UR18, c[0x0][0x628] ;  /* 0x00018a0000127ab9 */ /* 0x000fe20000000a00 */
[----:B------:R-:W3:Y:S01]  /*27f00*/  LDC R9, c[0x0][0x144] ;  /* 0x00005100ff097b82 */ /* 0x000ee20000000800 */
[----:B------:R-:W-:Y:S01]  /*27f10*/  ULDC UR6, c[0x0][0x150] ;  /* 0x0000540000067ab9 */ /* 0x000fe20000000800 */
[----:B------:R-:W4:Y:S01]  /*27f20*/  S2R R12, SR_CTAID.Y ;  /* 0x00000000000c7919 */ /* 0x000f220000002600 */
[----:B------:R-:W-:Y:S01]  /*27f30*/  ISETP.NE.U32.AND P1, PT, RZ, UR18, PT ;  /* 0x00000012ff007c0c */ /* 0x000fe2000bf25070 */
[----:B------:R-:W-:Y:S01]  /*27f40*/  ULDC UR23, c[0x0][0x630] ;  /* 0x00018c0000177ab9 */ /* 0x000fe20000000800 */
[----:B------:R-:W-:Y:S02]  /*27f50*/  R2UR UR16, R11 ;  /* 0x000000000b1072ca */ /* 0x000fe400000e0000 */
[----:B------:R-:W-:Y:S01]  /*27f60*/  ISETP.NE.AND.EX P1, PT, RZ, UR19, PT, P1 ;  /* 0x00000013ff007c0c */ /* 0x000fe2000bf25310 */
[----:B------:R-:W0:Y:S01]  /*27f70*/  LDC.64 R6, c[0x0][0x620] ;  /* 0x00018800ff067b82 */ /* 0x000e220000000a00 */
[----:B------:R-:W-:-:S02]  /*27f80*/  R2UR UR17, R13 ;  /* 0x000000000d1172ca */ /* 0x000fc400000e0000 */
[----:B--2---:R-:W-:-:S05]  /*27f90*/  I2FP.F32.U32 R0, R8 ;  /* 0x0000000800007245 */ /* 0x004fca0000201000 */
[----:B------:R-:W-:-:S06]  /*27fa0*/  FMUL R0, R0, UR6 ;  /* 0x0000000600007c20 */ /* 0x000fcc0008400000 */
[----:B------:R-:W2:Y:S01]  /*27fb0*/  F2I.U32.TRUNC.NTZ R0, R0 ;  /* 0x0000000000007305 */ /* 0x000ea2000020f000 */
[----:B----4-:R-:W-:Y:S05]  /*27fc0*/  @!P1 BRA `(.L_x_553) ;  /* 0x0000000000309947 */ /* 0x010fea0003800000 */
        /* <DEDUP_REMOVED lines=12> */
.L_x_553:
[----:B------:R-:W-:Y:S01]  /*28090*/  USHF.R.U64 UR9, UR16, UR23, UR17 ;  /* 0x0000001710097299 */ /* 0x000fe20008001211 */
[----:B------:R-:W4:Y:S01]  /*280a0*/  LDC.64 R22, c[0x0][0x640] ;  /* 0x00019000ff167b82 */ /* 0x000f220000000a00 */
[----:B------:R-:W-:Y:S01]  /*280b0*/  USHF.R.U32.HI UR6, URZ, UR23, UR17 ;  /* 0x000000173f067299 */ /* 0x000fe20008011611 */
[----:B--2---:R-:W-:Y:S02]  /*280c0*/  IMAD.MOV R10, RZ, RZ, -R0 ;  /* 0x000000ffff0a7224 */ /* 0x004fe400078e0a00 */
[----:B0-----:R-:W-:Y:S01]  /*280d0*/  IMAD.MOV.U32 R2, RZ, RZ, R11 ;  /* 0x000000ffff027224 */ /* 0x001fe200078e000b */
[----:B------:R-:W-:Y:S01]  /*280e0*/  IADD3 R5, P1, RZ, -UR9, RZ ;  /* 0x80000009ff057c10 */ /* 0x000fe2000ff3e0ff */
[----:B---3--:R-:W-:Y:S02]  /*280f0*/  IMAD R18, R9, R10, R8 ;  /* 0x0000000a09127224 */ /* 0x008fe400078e0208 */
[----:B------:R-:W0:Y:S02]  /*28100*/  LDC R4, c[0x0][0x618] ;  /* 0x00018600ff047b82 */ /* 0x000e240000000800 */
[----:B------:R-:W-:Y:S01]  /*28110*/  IMAD.X R3, RZ, RZ, ~UR6, P1 ;  /* 0x80000006ff037e24 */ /* 0x000fe200088e06ff */
[----:B------:R-:W-:-:S03]  /*28120*/  ULDC UR6, c[0x0][0x154] ;  /* 0x0000550000067ab9 */ /* 0x000fc60000000800 */
[-C--:B------:R-:W-:Y:S02]  /*28130*/  IMAD R0, R3, R6.reuse, RZ ;  /* 0x0000000603007224 */ /* 0x080fe400078e02ff */
[----:B------:R-:W2:Y:S01]  /*28140*/  LDC R14, c[0x0][0x608] ;  /* 0x00018200ff0e7b82 */ /* 0x000ea20000000800 */
[----:B------:R-:W-:Y:S02]  /*28150*/  IMAD.MOV.U32 R3, RZ, RZ, R13 ;  /* 0x000000ffff037224 */ /* 0x000fe400078e000d */
[----:B------:R-:W-:-:S05]  /*28160*/  IMAD.WIDE.U32 R2, R5, R6, R2 ;  /* 0x0000000605027225 */ /* 0x000fca00078e0002 */
[----:B------:R-:W3:Y:S01]  /*28170*/  LDC R20, c[0x0][0x658] ;  /* 0x00019600ff147b82 */ /* 0x000ee20000000800 */
[----:B------:R-:W-:Y:S01]  /*28180*/  IMAD R5, R5, R7, R0 ;  /* 0x0000000705057224 */ /* 0x000fe200078e0200 */
[----:B------:R-:W-:Y:S01]  /*28190*/  I2FP.F32.U32 R0, R12 ;  /* 0x0000000c00007245 */ /* 0x000fe20000201000 */
[----:B------:R-:W-:Y:S01]  /*281a0*/  IMAD.MOV.U32 R7, RZ, RZ, 0x1 ;  /* 0x00000001ff077424 */ /* 0x000fe200078e00ff */
[----:B----4-:R-:W-:Y:S01]  /*281b0*/  ISETP.NE.U32.AND P1, PT, R22, RZ, PT ;  /* 0x000000ff1600720c */ /* 0x010fe20003f25070 */
[----:B------:R-:W-:Y:S02]  /*281c0*/  IMAD.IADD R3, R3, 0x1, R5 ;  /* 0x0000000103037824 */ /* 0x000fe400078e0205 */
[----:B------:R-:W-:Y:S01]  /*281d0*/  FMUL R0, R0, UR6 ;  /* 0x0000000600007c20 */ /* 0x000fe20008400000 */
[----:B------:R-:W4:Y:S01]  /*281e0*/  LDC R15, c[0x0][0x148] ;  /* 0x00005200ff0f7b82 */ /* 0x000f220000000800 */
[----:B------:R-:W-:Y:S01]  /*281f0*/  ISETP.NE.AND.EX P1, PT, R23, RZ, PT, P1 ;  /* 0x000000ff1700720c */ /* 0x000fe20003f25310 */
[----:B------:R-:W-:Y:S01]  /*28200*/  IMAD.MOV.U32 R5, RZ, RZ, -0x1 ;  /* 0xffffffffff057424 */ /* 0x000fe200078e00ff */
[-CC-:B0-----:R-:W-:Y:S01]  /*28210*/  SHF.R.U64 R10, R2, R4.reuse, R3.reuse ;  /* 0x00000004020a7219 */ /* 0x181fe20000001203 */
[----:B------:R0:W0:Y:S01]  /*28220*/  F2I.U32.TRUNC.NTZ R13, R0 ;  /* 0x00000000000d7305 */ /* 0x000022000020f000 */
[----:B------:R-:W-:-:S03]  /*28230*/  SHF.R.U32.HI R3, RZ, R4, R3 ;  /* 0x00000004ff037219 */ /* 0x000fc60000011603 */
[----:B------:R-:W0:Y:S01]  /*28240*/  LDC R16, c[0x0][0x600] ;  /* 0x00018000ff107b82 */ /* 0x000e220000000800 */
[-CC-:B--2---:R-:W-:Y:S02]  /*28250*/  SHF.R.U64 R8, R10, R14.reuse, R3.reuse ;  /* 0x0000000e0a087219 */ /* 0x184fe40000001203 */
[----:B------:R-:W-:-:S05]  /*28260*/  SHF.R.U32.HI R3, RZ, R14, R3 ;  /* 0x0000000eff037219 */ /* 0x000fca0000011603 */
[----:B------:R-:W2:Y:S01]  /*28270*/  LDC R17, c[0x0][0x648] ;  /* 0x00019200ff117b82 */ /* 0x000ea20000000800 */
[-CC-:B---3--:R-:W-:Y:S02]  /*28280*/  SHF.R.U64 R11, R8, R20.reuse, R3.reuse ;  /* 0x00000014080b7219 */ /* 0x188fe40000001203 */
[-C--:B------:R-:W-:Y:S02]  /*28290*/  SHF.L.U32 R5, R5, R20.reuse, RZ ;  /* 0x0000001405057219 */ /* 0x080fe400000006ff */
[-C--:B------:R-:W-:Y:S01]  /*282a0*/  SHF.R.U32.HI R3, RZ, R20.reuse, R3 ;  /* 0x00000014ff037219 */ /* 0x080fe20000011603 */
[----:B------:R-:W-:Y:S01]  /*282b0*/  IMAD.MOV.U32 R2, RZ, RZ, R11 ;  /* 0x000000ffff027224 */ /* 0x000fe200078e000b */
[----:B------:R-:W-:Y:S01]  /*282c0*/  SHF.L.U32 R20, R7, R20, RZ ;  /* 0x0000001407147219 */ /* 0x000fe200000006ff */
[----:B------:R-:W3:Y:S01]  /*282d0*/  LDC R19, c[0x0][0x638] ;  /* 0x00018e00ff137b82 */ /* 0x000ee20000000800 */
[----:B------:R-:W-:-:S07]  /*282e0*/  LOP3.LUT R41, RZ, R5, RZ, 0x33, !PT ;  /* 0x00000005ff297212 */ /* 0x000fce00078e33ff */
[----:B------:R-:W0:Y:S01]  /*282f0*/  LDC R21, c[0x0][0x610] ;  /* 0x00018400ff157b82 */ /* 0x000e220000000800 */
[----:B------:R-:W-:Y:S05]  /*28300*/  @!P1 BRA `(.L_x_554) ;  /* 0x0000000000289947 */ /* 0x000fea0003800000 */
[----:B0-----:R-:W0:Y:S02]  /*28310*/  LDC R0, c[0x0][0x64c] ;  /* 0x00019300ff007b82 */ /* 0x001e240000000800 */
[----:B0-----:R-:W-:-:S05]  /*28320*/  IADD3 R7, P1, R11, R0, RZ ;  /* 0x000000000b077210 */ /* 0x001fca0007f3e0ff */
        /* <DEDUP_REMOVED lines=8> */
.L_x_554:
[----:B0-2---:R-:W-:Y:S01]  /*283b0*/  SHF.R.U64 R0, R2, R17, R3 ;  /* 0x0000001102007219 */ /* 0x005fe20000001203 */
[----:B------:R-:W-:Y:S01]  /*283c0*/  VIADD R3, R16, 0xffffffff ;  /* 0xffffffff10037836 */ /* 0x000fe20000000000 */
[----:B------:R-:W-:Y:S01]  /*283d0*/  LOP3.LUT R41, R8, R41, RZ, 0xc0, !PT ;  /* 0x0000002908297212 */ /* 0x000fe200078ec0ff */
[----:B------:R-:W-:Y:S02]  /*283e0*/  IMAD.MOV R13, RZ, RZ, -R13 ;  /* 0x000000ffff0d7224 */ /* 0x000fe400078e0a0d */
[----:B------:R-:W-:Y:S01]  /*283f0*/  IMAD.MOV R2, RZ, RZ, -R0 ;  /* 0x000000ffff027224 */ /* 0x000fe200078e0a00 */
[----:B------:R-:W-:Y:S01]  /*28400*/  LOP3.LUT R3, R10, R3, RZ, 0xc0, !PT ;  /* 0x000000030a037212 */ /* 0x000fe200078ec0ff */
[----:B------:R-:W-:Y:S02]  /*28410*/  IMAD R41, R20, R0, R41 ;  /* 0x0000000014297224 */ /* 0x000fe400078e0229 */
[----:B----4-:R-:W-:Y:S02]  /*28420*/  @P4 IMAD R18, R15, R13, R12 ;  /* 0x0000000d0f124224 */ /* 0x010fe400078e020c */
[----:B---3--:R-:W-:-:S02]  /*28430*/  IMAD R0, R2, R19, R11 ;  /* 0x0000001302007224 */ /* 0x008fc400078e020b */
[----:B------:R-:W-:Y:S02]  /*28440*/  IMAD R41, R41, R21, R18 ;  /* 0x0000001529297224 */ /* 0x000fe400078e0212 */
[----:B------:R-:W-:Y:S02]  /*28450*/  IMAD R2, R0, R16, R3 ;  /* 0x0000001000027224 */ /* 0x000fe400078e0203 */
[----:B------:R-:W-:-:S03]  /*28460*/  IMAD.MOV.U32 R4, RZ, RZ, 0x1 ;  /* 0x00000001ff047424 */ /* 0x000fc600078e00ff */
[----:B------:R-:W-:Y:S02]  /*28470*/  SEL R3, R2, R41, !P4 ;  /* 0x0000002902037207 */ /* 0x000fe40006000000 */
[----:B------:R-:W-:Y:S02]  /*28480*/  PRMT R0, R4, 0x7610, R0 ;  /* 0x0000761004007816 */ /* 0x000fe40000000000 */
[----:B------:R-:W-:Y:S01]  /*28490*/  SEL R41, R41, R2, !P4 ;  /* 0x0000000229297207 */ /* 0x000fe20006000000 */
[----:B------:R2:W-:Y:S06]  /*284a0*/  STL [R1+0x45c], R3 ;  /* 0x00045c0301007387 */ /* 0x0005ec0000100800 */
.L_x_552:
[----:B------:R3:W-:Y:S01]  /*284b0*/  STL [R1+0x460], R41 ;  /* 0x0004602901007387 */ /* 0x0007e20000100800 */
[----:B------:R-:W-:-:S13]  /*284c0*/  LOP3.LUT P1, RZ, R0, 0xff, RZ, 0xc0, !PT ;  /* 0x000000ff00ff7812 */ /* 0x000fda000782c0ff */
[----:B---3--:R-:W-:Y:S05]  /*284d0*/  @P1 BRA `(.L_x_555) ;  /* 0xfffffd8c005c1947 */ /* 0x008fea000383ffff */
[----:B------:R-:W-:Y:S05]  /*284e0*/  EXIT ;  /* 0x000000000000794d */ /* 0x000fea0003800000 */
.L_x_7:
[----:B------:R-:W2:Y:S01]  /*284f0*/  LDL R20, [R1+0x458] ;  /* 0x0004580001147983 */ /* 0x000ea20000100800 */
[----:B0-----:R-:W-:-:S03]  /*28500*/  ULDC.64 UR4, c[0x0][0x650] ;  /* 0x0001940000047ab9 */ /* 0x001fc60000000a00 */
[----:B------:R-:W3:Y:S01]  /*28510*/  LDL R163, [R1+0x454] ;  /* 0x0004540001a37983 */ /* 0x000ee20000100800 */
[----:B------:R-:W-:Y:S01]  /*28520*/  PRMT R0, RZ, 0x7610, R0 ;  /* 0x00007610ff007816 */ /* 0x000fe20000000000 */
[----:B------:R-:W-:Y:S02]  /*28530*/  IMAD.MOV.U32 R12, RZ, RZ, -0x1 ;  /* 0xffffffffff0c7424 */ /* 0x000fe400078e00ff */
[----:B------:R-:W-:Y:S02]  /*28540*/  IMAD.MOV.U32 R4, RZ, RZ, -0x1 ;  /* 0xffffffffff047424 */ /* 0x000fe400078e00ff */
[----:B------:R-:W-:Y:S01]  /*28550*/  IMAD.MOV.U32 R11, RZ, RZ, -0x1 ;  /* 0xffffffffff0b7424 */ /* 0x000fe200078e00ff */
[----:B--2---:R-:W-:-:S04]  /*28560*/  ISETP.GE.U32.AND P0, PT, R20, UR4, PT ;  /* 0x0000000414007c0c */ /* 0x004fc8000bf06070 */
[----:B---3--:R-:W-:-:S13]  /*28570*/  ISETP.GE.U32.AND.EX P0, PT, R163, UR5, PT, P0 ;  /* 0x00000005a3007c0c */ /* 0x008fda000bf06100 */
[----:B------:R-:W-:Y:S05]  /*28580*/  @P0 BRA `(.L_x_556) ;  /* 0x0000000400300947 */ /* 0x000fea0003800000 */
[----:B------:R-:W0:Y:S01]  /*28590*/  LDC.64 R16, c[0x0][0x628] ;  /* 0x00018a00ff107b82 */ /* 0x000e220000000a00 */
[----:B-1----:R-:W-:Y:S02]  /*285a0*/  IMAD.MOV.U32 R8, RZ, RZ, R20 ;  /* 0x000000ffff087224 */ /* 0x002fe400078e0014 */
[----:B------:R-:W-:-:S05]  /*285b0*/  IMAD.MOV.U32 R9, RZ, RZ, R163 ;  /* 0x000000ffff097224 */ /* 0x000fca00078e00a3 */
[----:B------:R-:W1:Y:S08]  /*285c0*/  LDC R12, c[0x0][0x630] ;  /* 0x00018c00ff0c7b82 */ /* 0x000e700000000800 */
[----:B------:R-:W2:Y:S01]  /*285d0*/  LDC.64 R18, c[0x0][0x620] ;  /* 0x00018800ff127b82 */ /* 0x000ea20000000a00 */
[----:B0-----:R-:W-:-:S04]  /*285e0*/  ISETP.NE.U32.AND P0, PT, R16, RZ, PT ;  /* 0x000000ff1000720c */ /* 0x001fc80003f05070 */
[----:B------:R-:W-:-:S13]  /*285f0*/  ISETP.NE.AND.EX P0, PT, R17, RZ, PT, P0 ;  /* 0x000000ff1100720c */ /* 0x000fda0003f05300 */
[----:B-12---:R-:W-:Y:S05]  /*28600*/  @!P0 BRA `(.L_x_557) ;  /* 0x0000000000288947 */ /* 0x006fea0003800000 */
[----:B------:R-:W0:Y:S02]  /*28610*/  LDC R0, c[0x0][0x634] ;  /* 0x00018d00ff007b82 */ /* 0x000e240000000800 */
        /* <DEDUP_REMOVED lines=9> */
.L_x_557:
[----:B------:R-:W0:Y:S01]  /*286b0*/  LDC.64 R22, c[0x0][0x640] ;  /* 0x00019000ff167b82 */ /* 0x000e220000000a00 */
[-CC-:B------:R-:W-:Y:S01]  /*286c0*/  SHF.R.U64 R15, R8, R12.reuse, R9.reuse ;  /* 0x0000000c080f7219 */ /* 0x180fe20000001209 */
[----:B------:R-:W-:Y:S01]  /*286d0*/  IMAD.MOV.U32 R4, RZ, RZ, R20 ;  /* 0x000000ffff047224 */ /* 0x000fe200078e0014 */
[----:B------:R-:W-:Y:S01]  /*286e0*/  SHF.R.U32.HI R0, RZ, R12, R9 ;  /* 0x0000000cff007219 */ /* 0x000fe20000011609 */
[----:B------:R-:W-:Y:S01]  /*286f0*/  IMAD.MOV.U32 R24, RZ, RZ, 0x1 ;  /* 0x00000001ff187424 */ /* 0x000fe200078e00ff */
[----:B------:R-:W-:-:S03]  /*28700*/  IADD3 R7, P0, RZ, -R15, RZ ;  /* 0x8000000fff077210 */ /* 0x000fc60007f1e0ff */
[----:B------:R-:W1:Y:S02]  /*28710*/  LDC R6, c[0x0][0x618] ;  /* 0x00018600ff067b82 */ /* 0x000e640000000800 */
[----:B------:R-:W-:-:S04]  /*28720*/  IMAD.X R5, RZ, RZ, ~R0, P0 ;  /* 0x000000ffff057224 */ /* 0x000fc800000e0e00 */
[-C--:B------:R-:W-:Y:S02]  /*28730*/  IMAD R0, R5, R18.reuse, RZ ;  /* 0x0000001205007224 */ /* 0x080fe400078e02ff */
[----:B------:R-:W2:Y:S01]  /*28740*/  LDC R8, c[0x0][0x608] ;  /* 0x00018200ff087b82 */ /* 0x000ea20000000800 */
[----:B------:R-:W-:Y:S02]  /*28750*/  IMAD.MOV.U32 R5, RZ, RZ, R163 ;  /* 0x000000ffff057224 */ /* 0x000fe400078e00a3 */
[----:B------:R-:W-:-:S05]  /*28760*/  IMAD.WIDE.U32 R4, R7, R18, R4 ;  /* 0x0000001207047225 */ /* 0x000fca00078e0004 */
[----:B------:R-:W3:Y:S01]  /*28770*/  LDC R21, c[0x0][0x658] ;  /* 0x00019600ff157b82 */ /* 0x000ee20000000800 */
[----:B------:R-:W-:Y:S01]  /*28780*/  IMAD R7, R7, R19, R0 ;  /* 0x0000001307077224 */ /* 0x000fe200078e0200 */
[----:B0-----:R-:W-:-:S03]  /*28790*/  ISETP.NE.U32.AND P0, PT, R22, RZ, PT ;  /* 0x000000ff1600720c */ /* 0x001fc60003f05070 */
[----:B------:R-:W-:Y:S01]  /*287a0*/  IMAD.IADD R5, R5, 0x1, R7 ;  /* 0x0000000105057824 */ /* 0x000fe200078e0207 */
[----:B------:R-:W-:Y:S02]  /*287b0*/  ISETP.NE.AND.EX P0, PT, R23, RZ, PT, P0 ;  /* 0x000000ff1700720c */ /* 0x000fe40003f05300 */
[----:B------:R-:W0:Y:S02]  /*287c0*/  LDC R16, c[0x0][0x600] ;  /* 0x00018000ff107b82 */ /* 0x000e240000000800 */
[-CC-:B-1----:R-:W-:Y:S01]  /*287d0*/  SHF.R.U64 R12, R4, R6.reuse, R5.reuse ;  /* 0x00000006040c7219 */ /* 0x182fe20000001205 */
[----:B------:R-:W-:Y:S01]  /*287e0*/  IMAD.MOV.U32 R4, RZ, RZ, -0x1 ;  /* 0xffffffffff047424 */ /* 0x000fe200078e00ff */
[----:B------:R-:W-:-:S04]  /*287f0*/  SHF.R.U32.HI R5, RZ, R6, R5 ;  /* 0x00000006ff057219 */ /* 0x000fc80000011605 */
[----:B------:R-:W1:Y:S01]  /*28800*/  LDC R18, c[0x0][0x648] ;  /* 0x00019200ff127b82 */ /* 0x000e620000000800 */
[-CC-:B--2---:R-:W-:Y:S02]  /*28810*/  SHF.R.U64 R17, R12, R8.reuse, R5.reuse ;  /* 0x000000080c117219 */ /* 0x184fe40000001205 */
[----:B------:R-:W-:-:S05]  /*28820*/  SHF.R.U32.HI R0, RZ, R8, R5 ;  /* 0x00000008ff007219 */ /* 0x000fca0000011605 */
[----:B------:R-:W2:Y:S01]  /*28830*/  LDC R20, c[0x0][0x638] ;  /* 0x00018e00ff147b82 */ /* 0x000ea20000000800 */
[-C--:B---3--:R-:W-:Y:S02]  /*28840*/  SHF.L.U32 R4, R4, R21.reuse, RZ ;  /* 0x0000001504047219 */ /* 0x088fe400000006ff */
[-CC-:B------:R-:W-:Y:S02]  /*28850*/  SHF.R.U64 R19, R17, R21.reuse, R0.reuse ;  /* 0x0000001511137219 */ /* 0x180fe40000001200 */
[----:B------:R-:W-:Y:S02]  /*28860*/  LOP3.LUT R26, RZ, R4, RZ, 0x33, !PT ;  /* 0x00000004ff1a7212 */ /* 0x000fe400078e33ff */
[----:B------:R-:W-:Y:S01]  /*28870*/  SHF.R.U32.HI R5, RZ, R21, R0 ;  /* 0x00000015ff057219 */ /* 0x000fe20000011600 */
[----:B------:R-:W3:Y:S01]  /*28880*/  LDC R25, c[0x0][0x610] ;  /* 0x00018400ff197b82 */ /* 0x000ee20000000800 */
[----:B------:R-:W-:Y:S01]  /*28890*/  IMAD.MOV.U32 R4, RZ, RZ, R19 ;  /* 0x000000ffff047224 */ /* 0x000fe200078e0013 */
[----:B------:R-:W-:Y:S06]  /*288a0*/  @!P0 BRA `(.L_x_558) ;  /* 0x0000000000288947 */ /* 0x000fec0003800000 */
        /* <DEDUP_REMOVED lines=10> */
.L_x_558:
[----:B-1----:R-:W-:Y:S01]  /*28950*/  SHF.R.U64 R3, R4, R18, R5 ;  /* 0x0000001204037219 */ /* 0x002fe20000001205 */
[----:B0-----:R-:W-:Y:S01]  /*28960*/  VIADD R5, R16, 0xffffffff ;  /* 0xffffffff10057836 */ /* 0x001fe20000000000 */
[----:B------:R-:W-:Y:S01]  /*28970*/  SHF.L.U32 R24, R24, R21, RZ ;  /* 0x0000001518187219 */ /* 0x000fe200000006ff */
[----:B------:R-:W-:Y:S01]  /*28980*/  @P4 IMAD R10, R13, R14, R2 ;  /* 0x0000000e0d0a4224 */ /* 0x000fe200078e0202 */
[----:B------:R-:W-:Y:S01]  /*28990*/  LOP3.LUT R0, R17, R26, RZ, 0xc0, !PT ;  /* 0x0000001a11007212 */ /* 0x000fe200078ec0ff */
[----:B------:R-:W-:Y:S01]  /*289a0*/  IMAD.MOV R4, RZ, RZ, -R3 ;  /* 0x000000ffff047224 */ /* 0x000fe200078e0a03 */
[----:B------:R-:W-:Y:S01]  /*289b0*/  LOP3.LUT R5, R12, R5, RZ, 0xc0, !PT ;  /* 0x000000050c057212 */ /* 0x000fe200078ec0ff */
[----:B------:R-:W-:Y:S02]  /*289c0*/  IMAD.MOV.U32 R2, RZ, RZ, 0x1 ;  /* 0x00000001ff027424 */ /* 0x000fe400078e00ff */
[----:B------:R-:W-:Y:S02]  /*289d0*/  IMAD R3, R24, R3, R0 ;  /* 0x0000000318037224 */ /* 0x000fe400078e0200 */
[----:B--2---:R-:W-:-:S02]  /*289e0*/  IMAD R0, R4, R20, R19 ;  /* 0x0000001404007224 */ /* 0x004fc400078e0213 */
[----:B---3--:R-:W-:Y:S02]  /*289f0*/  IMAD R12, R3, R25, R10 ;  /* 0x00000019030c7224 */ /* 0x008fe400078e020a */
[----:B------:R-:W-:Y:S01]  /*28a00*/  IMAD R3, R0, R16, R5 ;  /* 0x0000001000037224 */ /* 0x000fe200078e0205 */
[----:B------:R-:W-:Y:S01]  /*28a10*/  PRMT R0, R2, 0x7610, R0 ;  /* 0x0000761002007816 */ /* 0x000fe20000000000 */
[----:B------:R-:W-:-:S03]  /*28a20*/  IMAD.MOV.U32 R11, RZ, RZ, R15 ;  /* 0x000000ffff0b7224 */ /* 0x000fc600078e000f */
[----:B------:R-:W-:Y:S02]  /*28a30*/  SEL R4, R3, R12, !P4 ;  /* 0x0000000c03047207 */ /* 0x000fe40006000000 */
[----:B------:R-:W-:-:S07]  /*28a40*/  SEL R12, R12, R3, !P4 ;  /* 0x000000030c0c7207 */ /* 0x000fce0006000000 */
.L_x_556:
[----:B------:R-:W-:-:S08]  /*28a50*/  NOP ;  /* 0x0000000000007918 */ /* 0x000fd00000000000 */
[----:B-1----:R-:W0:-:S00]  /*28a60*/  USETMAXREG.DEALLOC.CTAPOOL 0x18 ;  /* 0x00000018000079c8 */ /* 0x002e0000080e0500 */
[----:B------:R-:W-:-:S13]  /*28a70*/  ISETP.NE.AND P0, PT, RZ, UR8, PT ;  /* 0x00000008ff007c0c */ /* 0x000fda000bf05270 */
[----:B------:R-:W-:Y:S05]  /*28a80*/  @P0 EXIT ;  /* 0x000000000000094d */ /* 0x000fea0003800000 */
[----:B0-----:R-:W-:Y:S01]  /*28a90*/  LOP3.LUT P0, RZ, R0, 0xff, RZ, 0xc0, !PT ;  /* 0x000000ff00ff7812 */ /* 0x001fe2000780c0ff */
[----:B------:R-:W-:Y:S02]  /*28aa0*/  IMAD.MOV.U32 R0, RZ, RZ, 0x1 ;  /* 0x00000001ff007424 */ /* 0x000fe400078e00ff */
[----:B------:R-:W-:-:S10]  /*28ab0*/  IMAD.MOV.U32 R8, RZ, RZ, RZ ;  /* 0x000000ffff087224 */ /* 0x000fd400078e00ff */
[----:B------:R-:W-:Y:S05]  /*28ac0*/  @!P0 BRA `(.L_x_559) ;  /* 0x0000000c00508947 */ /* 0x000fea0003800000 */
[----:B------:R-:W0:Y:S01]  /*28ad0*/  LDC R0, c[0x0][0x28c] ;  /* 0x0000a300ff007b82 */ /* 0x000e220000000800 */
[----:B------:R-:W-:Y:S01]  /*28ae0*/  ULDC UR5, c[0x0][0x658] ;  /* 0x0001960000057ab9 */ /* 0x000fe20000000800 */
[----:B------:R-:W-:Y:S01]  /*28af0*/  UMOV UR7, 0xffffffff ;  /* 0xffffffff00077882 */ /* 0x000fe20000000000 */
[----:B------:R-:W-:Y:S01]  /*28b00*/  ULDC UR6, c[0x0][0xc] ;  /* 0x0000030000067ab9 */ /* 0x000fe20000000800 */
[----:B------:R-:W-:Y:S01]  /*28b10*/  USHF.L.U32 UR9, UR7, UR5, URZ ;  /* 0x0000000507097299 */ /* 0x000fe2000800063f */
[----:B------:R-:W-:Y:S01]  /*28b20*/  BSSY B0, `(.L_x_559) ;  /* 0x00000ce000007945 */ /* 0x000fe20003800000 */
[----:B------:R-:W-:Y:S01]  /*28b30*/  UMOV UR8, 0x1 ;  /* 0x0000000100087882 */ /* 0x000fe20000000000 */
[----:B------:R-:W-:Y:S01]  /*28b40*/  ULDC UR7, c[0x0][0x10] ;  /* 0x0000040000077ab9 */ /* 0x000fe20000000800 */
[----:B------:R-:W1:Y:S01]  /*28b50*/  S2UR UR10, SR_CgaCtaId ;  /* 0x00000000000a79c3 */ /* 0x000e620000008800 */
[----:B------:R-:W-:Y:S01]  /*28b60*/  UIMAD.WIDE.U32 UR6, UR6, UR7, URZ ;  /* 0x00000007060672a5 */ /* 0x000fe2000f8e003f */
[----:B------:R-:W-:Y:S01]  /*28b70*/  IMAD.MOV.U32 R10, RZ, RZ, 0x1 ;  /* 0x00000001ff0a7424 */ /* 0x000fe200078e00ff */
[----:B------:R-:W-:Y:S01]  /*28b80*/  USHF.L.U32 UR5, UR8, UR5, URZ ;  /* 0x0000000508057299 */ /* 0x000fe2000800063f */
[----:B------:R-:W-:Y:S01]  /*28b90*/  IMAD.MOV.U32 R8, RZ, RZ, RZ ;  /* 0x000000ffff087224 */ /* 0x000fe200078e00ff */
[----:B------:R-:W-:Y:S01]  /*28ba0*/  ULDC UR4, c[0x0][0x600] ;  /* 0x0001800000047ab9 */ /* 0x000fe20000000800 */
[----:B------:R-:W-:Y:S01]  /*28bb0*/  ULDC UR8, c[0x0][0x14] ;  /* 0x0000050000087ab9 */ /* 0x000fe20000000800 */
[----:B------:R-:W-:-:S02]  /*28bc0*/  ULOP3.LUT UR21, UR13, 0x2, URZ, 0xfc, !UPT ;  /* 0x000000020d157892 */ /* 0x000fc4000f8efc3f */
[----:B------:R-:W-:Y:S02]  /*28bd0*/  UIMAD.WIDE.U32 UR22, UR6, UR8, URZ ;  /* 0x00000008061672a5 */ /* 0x000fe4000f8e003f */
[----:B------:R-:W-:Y:S02]  /*28be0*/  UIMAD UR16, UR7, UR8, URZ ;  /* 0x00000008071072a4 */ /* 0x000fe4000f8e023f */
[----:B------:R-:W-:Y:S02]  /*28bf0*/  UIADD3 UR4, UR4, -0x1, URZ ;  /* 0xffffffff04047890 */ /* 0x000fe4000fffe03f */
[----:B------:R-:W-:Y:S01]  /*28c00*/  ULOP3.LUT UR18, URZ, UR9, URZ, 0x33, !UPT ;  /* 0x000000093f127292 */ /* 0x000fe2000f8e333f */
[----:B0-----:R-:W-:Y:S01]  /*28c10*/  VIADD R0, R0, 0x7f ;  /* 0x0000007f00007836 */ /* 0x001fe20000000000 */
[----:B------:R-:W-:Y:S01]  /*28c20*/  UIADD3 UR16, UR23, UR16, URZ ;  /* 0x0000001017107290 */ /* 0x000fe2000fffe03f */
[----:B------:R-:W-:-:S03]  /*28c30*/  ULDC.64 UR24, c[0x0][0x198] ;  /* 0x0000660000187ab9 */ /* 0x000fc60000000a00 */
[----:B------:R-:W-:Y:S01]  /*28c40*/  SHF.R.S32.HI R3, RZ, 0x1f, R0 ;  /* 0x0000001fff037819 */ /* 0x000fe20000011400 */
[----:B-1----:R-:W-:-:S03]  /*28c50*/  IMAD.U32 R7, RZ, RZ, UR10 ;  /* 0x0000000aff077e24 */ /* 0x002fc6000f8e00ff */
[----:B------:R-:W-:Y:S01]  /*28c60*/  LEA.HI R3, R3, R0, RZ, 0x7 ;  /* 0x0000000003037211 */ /* 0x000fe200078f38ff */
[----:B------:R-:W-:-:S03]  /*28c70*/  IMAD.MOV.U32 R0, RZ, RZ, 0x1 ;  /* 0x00000001ff007424 */ /* 0x000fc600078e00ff */
[----:B------:R-:W-:-:S05]  /*28c80*/  SHF.R.S32.HI R6, RZ, 0x7, R3 ;  /* 0x00000007ff067819 */ /* 0x000fca0000011403 */
[----:B------:R-:W-:-:S07]  /*28c90*/  VIADD R16, R6, 0x1 ;  /* 0x0000000106107836 */ /* 0x000fce0000000000 */
.L_x_570:
[----:B------:R-:W-:-:S03]  /*28ca0*/  UMOV UR6, 0xffffffff ;  /* 0xffffffff00067882 */ /* 0x000fc60000000000 */
[----:B------:R-:W-:Y:S05]  /*28cb0*/  BRA.DIV UR6, `(.L_x_560) ;  /* 0x0000000e06ac7947 */ /* 0x000fea000b800000 */
[----:B------:R-:W-:-:S13]  /*28cc0*/  ELECT P0, URZ, PT ;  /* 0x00000000003f782f */ /* 0x000fda0003800000 */
.L_x_580:
[----:B------:R-:W0:Y:S01]  /*28cd0*/  LDC R2, c[0x0][0x28c] ;  /* 0x0000a300ff027b82 */ /* 0x000e220000000800 */
[----:B------:R-:W-:Y:S01]  /*28ce0*/  BSSY B1, `(.L_x_561) ;  /* 0x000003b000017945 */ /* 0x000fe20003800000 */
[----:B0-----:R-:W-:-:S13]  /*28cf0*/  ISETP.LT.OR P0, PT, R2, 0x1, !P0 ;  /* 0x000000010200780c */ /* 0x001fda0004701670 */
[----:B------:R-:W-:Y:S05]  /*28d00*/  @P0 BRA `(.L_x_562) ;  /* 0x0000000000e00947 */ /* 0x000fea0003800000 */
[----:B------:R-:W-:Y:S02]  /*28d10*/  IMAD R2, R12, 0x2, R7 ;  /* 0x000000020c027824 */ /* 0x000fe400078e0207 */
[----:B------:R-:W-:Y:S02]  /*28d20*/  IMAD.SHL.U32 R4, R4, 0x100, RZ ;  /* 0x0000010004047824 */ /* 0x000fe400078e00ff */
[----:B------:R-:W-:Y:S02]  /*28d30*/  IMAD.SHL.U32 R2, R2, 0x80, RZ ;  /* 0x0000008002027824 */ /* 0x000fe400078e00ff */
[----:B------:R-:W-:Y:S02]  /*28d40*/  IMAD.MOV.U32 R14, RZ, RZ, RZ ;  /* 0x000000ffff0e7224 */ /* 0x000fe400078e00ff */
[----:B------:R-:W-:Y:S02]  /*28d50*/  IMAD.MOV.U32 R3, RZ, RZ, R16 ;  /* 0x000000ffff037224 */ /* 0x000fe400078e0010 */
[----:B------:R-:W-:-:S02]  /*28d60*/  IMAD.MOV.U32 R5, RZ, RZ, R0 ;  /* 0x000000ffff057224 */ /* 0x000fc400078e0000 */
[----:B------:R-:W-:-:S07]  /*28d70*/  IMAD.MOV.U32 R9, RZ, RZ, R8 ;  /* 0x000000ffff097224 */ /* 0x000fce00078e0008 */
.L_x_565:
[----:B------:R-:W0:Y:S01]  /*28d80*/  S2UR UR6, SR_CgaCtaId ;  /* 0x00000000000679c3 */ /* 0x000e220000008800 */
[----:B------:R-:W-:Y:S02]  /*28d90*/  MOV R12, 0x400 ;  /* 0x00000400000c7802 */ /* 0x000fe40000000f00 */
[----:B------:R-:W-:Y:S01]  /*28da0*/  SHF.L.U32 R13, R5, 0x1f, RZ ;  /* 0x0000001f050d7819 */ /* 0x000fe200000006ff */
[----:B0-----:R-:W-:-:S05]  /*28db0*/  IMAD.U32 R7, RZ, RZ, UR6 ;  /* 0x00000006ff077e24 */ /* 0x001fca000f8e00ff */
[----:B------:R-:W-:-:S05]  /*28dc0*/  LEA R12, R7, R12, 0x18 ;  /* 0x0000000c070c7211 */ /* 0x000fca00078ec0ff */
[----:B------:R-:W-:-:S04]  /*28dd0*/  IMAD R18, R9, 0x8, R12 ;  /* 0x0000000809127824 */ /* 0x000fc800078e020c */
[----:B------:R-:W0:Y:S02]  /*28de0*/  SYNCS.PHASECHK.TRANS64.TRYWAIT P0, [R18+URZ+0x18], R13 ;  /* 0x0000180d120075a7 */ /* 0x000e24000800017f */
[----:B0-----:R-:W-:Y:S05]  /*28df0*/  @!P0 BRA `(.L_x_563) ;  /* 0x0000000c007c8947 */ /* 0x001fea0003800000 */
.L_x_581:
[----:B------:R-:W1:Y:S01]  /*28e00*/  S2R R15, SR_TID.X ;  /* 0x00000000000f7919 */ /* 0x000e620000002100 */
[----:B------:R-:W-:-:S04]  /*28e10*/  UPRMT UR6, UR21, 0x9910, URZ ;  /* 0x0000991015067896 */ /* 0x000fc8000800003f */
[----:B------:R-:W-:Y:S01]  /*28e20*/  UISETP.NE.AND UP0, UPT, UR6, 0x2, UPT ;  /* 0x000000020600788c */ /* 0x000fe2000bf05270 */
[----:B-1----:R-:W-:-:S13]  /*28e30*/  LOP3.LUT P0, RZ, R15, 0x7f, RZ, 0xc0, !PT ;  /* 0x0000007f0fff7812 */ /* 0x002fda000780c0ff */
[----:B0-----:R-:W0:Y:S02]  /*28e40*/  @!P0 LDC R13, c[0x0][0x500] ;  /* 0x00014000ff0d8b82 */ /* 0x001e240000000800 */
[----:B0-----:R0:W-:Y:S01]  /*28e50*/  @!P0 SYNCS.ARRIVE.TRANS64 RZ, [R18+URZ], R13 ;  /* 0x0000000d12ff89a7 */ /* 0x0011e2000800003f */
[----:B------:R-:W-:-:S13]  /*28e60*/  PLOP3.LUT P0, PT, PT, PT, UP0, 0x80, 0x0 ;  /* 0x000000000000781c */ /* 0x000fda0003f0f008 */
[----:B0-----:R-:W-:Y:S05]  /*28e70*/  @P0 BRA `(.L_x_564) ;  /* 0x0000000000040947 */ /* 0x001fea0003800000 */
[----:B------:R-:W-:Y:S01]  /*28e80*/  BPT.TRAP 0x1 ;  /* 0x000000040000795c */ /* 0x000fe20000300000 */
.L_x_564:
[----:B------:R-:W-:Y:S01]  /*28e90*/  IMAD.SHL.U32 R13, R9, 0x8000, RZ ;  /* 0x00008000090d7824 */ /* 0x000fe200078e00ff */
[----:B------:R-:W-:Y:S01]  /*28ea0*/  R2UR UR8, R12 ;  /* 0x000000000c0872ca */ /* 0x000fe200000e0000 */
[----:B------:R-:W-:Y:S01]  /*28eb0*/  VIADD R3, R3, 0xffffffff ;  /* 0xffffffff03037836 */ /* 0x000fe20000000000 */
[----:B------:R-:W-:Y:S01]  /*28ec0*/  R2UR UR9, R18 ;  /* 0x00000000120972ca */ /* 0x000fe200000e0000 */
[--C-:B------:R-:W-:Y:S01]  /*28ed0*/  IMAD R15, R7, 0x4000, R13.reuse ;  /* 0x00004000070f7824 */ /* 0x100fe200078e020d */
[----:B------:R-:W-:Y:S01]  /*28ee0*/  IADD3 R12, R12, 0x18100, R13 ;  /* 0x000181000c0c7810 */ /* 0x000fe20007ffe00d */
[----:B------:R-:W-:Y:S01]  /*28ef0*/  UIADD3 UR6, UP0, UR24, 0xf0, URZ ;  /* 0x000000f018067890 */ /* 0x000fe2000ff1e03f */
[----:B------:R-:W-:Y:S01]  /*28f00*/  R2UR UR11, R2 ;  /* 0x00000000020b72ca */ /* 0x000fe200000e0000 */
[----:B------:R-:W-:Y:S01]  /*28f10*/  UIADD3 UR26, UP1, UR24, 0x1f0, URZ ;  /* 0x000001f0181a7890 */ /* 0x000fe2000ff3e03f */
[----:B------:R-:W-:Y:S01]  /*28f20*/  R2UR UR7, R15 ;  /* 0x000000000f0772ca */ /* 0x000fe200000e0000 */
[----:B------:R-:W-:Y:S01]  /*28f30*/  VIADD R9, R9, 0x1 ;  /* 0x0000000109097836 */ /* 0x000fe20000000000 */
[----:B------:R-:W-:Y:S01]  /*28f40*/  R2UR UR10, R14 ;  /* 0x000000000e0a72ca */ /* 0x000fe200000e0000 */
[----:B------:R-:W-:Y:S01]  /*28f50*/  UIADD3.X UR27, URZ, UR25, URZ, UP1, !UPT ;  /* 0x000000193f1b7290 */ /* 0x000fe20008ffe43f */
[----:B------:R-:W-:Y:S01]  /*28f60*/  R2UR UR12, R11 ;  /* 0x000000000b0c72ca */ /* 0x000fe200000e0000 */
[----:B------:R-:W-:Y:S01]  /*28f70*/  UMOV UR20, 0x30000 ;  /* 0x0003000000147882 */ /* 0x000fe20000000000 */
[----:B------:R-:W-:Y:S01]  /*28f80*/  R2UR UR17, R12 ;  /* 0x000000000c1172ca */ /* 0x000fe200000e0000 */
[----:B------:R-:W-:Y:S01]  /*28f90*/  UMOV UR14, 0x0 ;  /* 0x00000000000e7882 */ /* 0x000fe20000000000 */
[----:B------:R-:W-:Y:S01]  /*28fa0*/  R2UR UR19, R4 ;  /* 0x00000000041372ca */ /* 0x000fe200000e0000 */
[----:B------:R-:W-:Y:S01]  /*28fb0*/  UMOV UR15, 0x10000000 ;  /* 0x10000000000f7882 */ /* 0x000fe20000000000 */
[----:B------:R-:W-:Y:S01]  /*28fc0*/  ISETP.GT.AND P1, PT, R3, 0x1, PT ;  /* 0x000000010300780c */ /* 0x000fe20003f24270 */
[----:B------:R-:W-:Y:S01]  /*28fd0*/  VIADD R14, R14, 0x80 ;  /* 0x000000800e0e7836 */ /* 0x000fe20000000000 */
[----:B------:R-:W-:Y:S01]  /*28fe0*/  ISETP.NE.AND P0, PT, R9, 0x3, PT ;  /* 0x000000030900780c */ /* 0x000fe20003f05270 */
[----:B------:R-:W-:-:S02]  /*28ff0*/  UIADD3 UR8, UR8, 0x100, UR7 ;  /* 0x0000010008087890 */ /* 0x000fc4000fffe007 */
[----:B------:R-:W-:Y:S01]  /*29000*/  UIADD3.X UR7, URZ, UR25, URZ, UP0, !UPT ;  /* 0x000000193f077290 */ /* 0x000fe200087fe43f */
[----:B------:R-:W-:Y:S02]  /*29010*/  SEL R12, RZ, 0x1, P0 ;  /* 0x00000001ff0c7807 */ /* 0x000fe40000000000 */
[----:B------:R-:W-:Y:S02]  /*29020*/  SEL R9, R9, RZ, P0 ;  /* 0x000000ff09097207 */ /* 0x000fe40000000000 */
[----:B------:R-:W-:-:S04]  /*29030*/  LOP3.LUT R5, R5, R12, RZ, 0x3c, !PT ;  /* 0x0000000c05057212 */ /* 0x000fc800078e3cff */
[----:B------:R0:W-:Y:S02]  /*29040*/  UTMALDG.3D.MULTICAST [UR8], [UR6], UR20, desc[UR14] ;  /* 0x00000e08060073b4 */ /* 0x0001e40008011814 */
[----:B0-----:R-:W-:Y:S01]  /*29050*/  UMOV UR8, UR17 ;  /* 0x0000001100087c82 */ /* 0x001fe20008000000 */
[----:B------:R-:W-:Y:S02]  /*29060*/  UMOV UR11, UR19 ;  /* 0x00000013000b7c82 */ /* 0x000fe40008000000 */
[----:B------:R0:W-:Y:S02]  /*29070*/  UTMALDG.3D [UR8], [UR26], desc[UR14] ;  /* 0x00000e081a0075b4 */ /* 0x0001e40008011000 */
[----:B0-----:R-:W-:Y:S05]  /*29080*/  @P1 BRA `(.L_x_565) ;  /* 0xfffffffc003c1947 */ /* 0x001fea000383ffff */
.L_x_562:
[----:B------:R-:W-:Y:S05]  /*29090*/  BSYNC B1 ;  /* 0x0000000000017941 */ /* 0x000fea0003800000 */
.L_x_561:
[----:B------:R-:W2:Y:S01]  /*290a0*/  LDL.LU R17, [R1+0x454] ;  /* 0x0004540001117983 */ /* 0x000ea20000300800 */
[----:B------:R-:W-:Y:S01]  /*290b0*/  LOP3.LUT P0, RZ, R10, 0xff, RZ, 0xc0, !PT ;  /* 0x000000ff0aff7812 */ /* 0x000fe2000780c0ff */
[C---:B------:R-:W-:Y:S01]  /*290c0*/  IMAD.IADD R8, R6.reuse, 0x1, R8 ;  /* 0x0000000106087824 */ /* 0x040fe200078e0208 */
[----:B------:R-:W-:Y:S01]  /*290d0*/  ULDC.64 UR6, c[0x0][0x650] ;  /* 0x0001940000067ab9 */ /* 0x000fe20000000a00 */
[----:B------:R-:W3:Y:S01]  /*290e0*/  LDL.LU R15, [R1+0x458] ;  /* 0x00045800010f7983 */ /* 0x000ee20000300800 */
[----:B------:R-:W-:Y:S01]  /*290f0*/  ISETP.GE.U32.AND P1, PT, R6, 0x3, PT ;  /* 0x000000030600780c */ /* 0x000fe20003f26070 */
[----:B------:R-:W-:Y:S01]  /*29100*/  BSSY B1, `(.L_x_566) ;  /* 0x000006d000017945 */ /* 0x000fe20003800000 */
[----:B------:R-:W-:Y:S01]  /*29110*/  IMAD.MOV.U32 R12, RZ, RZ, -0x1 ;  /* 0xffffffffff0c7424 */ /* 0x000fe200078e00ff */
[----:B------:R-:W-:Y:S01]  /*29120*/  PRMT R10, RZ, 0x7610, R10 ;  /* 0x00007610ff0a7816 */ /* 0x000fe2000000000a */
[----:B------:R-:W-:Y:S02]  /*29130*/  IMAD.MOV.U32 R4, RZ, RZ, -0x1 ;  /* 0xffffffffff047424 */ /* 0x000fe400078e00ff */
[----:B------:R-:W-:-:S03]  /*29140*/  IMAD.MOV.U32 R11, RZ, RZ, -0x1 ;  /* 0xffffffffff0b7424 */ /* 0x000fc600078e00ff */
[----:B------:R-:W0:Y:S01]  /*29150*/  @P0 S2R R7, SR_CgaCtaId ;  /* 0x0000000000070919 */ /* 0x000e220000008800 */
[----:B------:R-:W-:-:S04]  /*29160*/  @P0 MOV R2, 0x400 ;  /* 0x0000040000020802 */ /* 0x000fc80000000f00 */
[----:B0-----:R-:W-:-:S04]  /*29170*/  @P0 LEA R2, R7, R2, 0x18 ;  /* 0x0000000207020211 */ /* 0x001fc800078ec0ff */
[----:B------:R0:W-:Y:S01]  /*29180*/  @P0 SYNCS.ARRIVE.TRANS64.A1T0 RZ, [R2+URZ+0x48], RZ ;  /* 0x000048ff02ff09a7 */ /* 0x0001e2000810003f */
[----:B------:R-:W-:-:S04]  /*29190*/  ISETP.GT.U32.AND P0, PT, R8, 0x2, PT ;  /* 0x000000020800780c */ /* 0x000fc80003f04070 */
[----:B------:R-:W-:Y:S01]  /*291a0*/  ISETP.LT.U32.AND P0, PT, R6, 0x3, P0 ;  /* 0x000000030600780c */ /* 0x000fe20000701070 */
[----:B0-----:R-:W-:-:S05]  /*291b0*/  IMAD.WIDE.U32 R2, R8, -0x55555555, RZ ;  /* 0xaaaaaaab08027825 */ /* 0x001fca00078e00ff */
[----:B------:R-:W-:Y:S02]  /*291c0*/  SHF.R.U32.HI R5, RZ, 0x1, R3 ;  /* 0x00000001ff057819 */ /* 0x000fe40000011603 */
[----:B------:R-:W-:Y:S02]  /*291d0*/  SEL R3, RZ, 0x1, !P0 ;  /* 0x00000001ff037807 */ /* 0x000fe40004000000 */
[----:B------:R-:W-:Y:S01]  /*291e0*/  PRMT R2, RZ, 0x7610, R2 ;  /* 0x00007610ff027816 */ /* 0x000fe20000000002 */
[----:B------:R-:W-:Y:S01]  /*291f0*/  IMAD R8, R5, -0x3, R8 ;  /* 0xfffffffd05087824 */ /* 0x000fe200078e0208 */
[----:B------:R-:W-:-:S04]  /*29200*/  LOP3.LUT R0, R0, R3, RZ, 0x3c, !PT ;  /* 0x0000000300007212 */ /* 0x000fc800078e3cff */
[----:B------:R-:W-:Y:S02]  /*29210*/  @P1 LOP3.LUT R0, R0, 0x1, R5, 0x78, !PT ;  /* 0x0000000100001812 */ /* 0x000fe400078e7805 */
[----:B---3--:R-:W-:-:S04]  /*29220*/  IADD3 R15, P0, R15, UR22, RZ ;  /* 0x000000160f0f7c10 */ /* 0x008fc8000ff1e0ff */
[----:B--2---:R-:W-:Y:S01]  /*29230*/  IADD3.X R17, R17, UR16, RZ, P0, !PT ;  /* 0x0000001011117c10 */ /* 0x004fe200087fe4ff */
[----:B------:R0:W-:Y:S01]  /*29240*/  STL [R1+0x458], R15 ;  /* 0x0004580f01007387 */ /* 0x0001e20000100800 */
[----:B------:R-:W-:-:S03]  /*29250*/  ISETP.GE.U32.AND P0, PT, R15, UR6, PT ;  /* 0x000000060f007c0c */ /* 0x000fc6000bf06070 */
[----:B------:R0:W-:Y:S01]  /*29260*/  STL [R1+0x454], R17 ;  /* 0x0004541101007387 */ /* 0x0001e20000100800 */
[----:B------:R-:W-:-:S13]  /*29270*/  ISETP.GE.U32.AND.EX P0, PT, R17, UR7, PT, P0 ;  /* 0x0000000711007c0c */ /* 0x000fda000bf06100 */
[----:B0-----:R-:W-:Y:S05]  /*29280*/  @P0 BRA `(.L_x_567) ;  /* 0x0000000400500947 */ /* 0x001fea0003800000 */
[----:B------:R-:W0:Y:S01]  /*29290*/  S2R R9, SR_CTAID.X ;  /* 0x0000000000097919 */ /* 0x000e220000002500 */
[----:B------:R-:W-:Y:S01]  /*292a0*/  ULDC UR6, c[0x0][0x150] ;  /* 0x0000540000067ab9 */ /* 0x000fe20000000800 */
[----:B------:R-:W1:Y:S01]  /*292b0*/  LDC R4, c[0x0][0x144] ;  /* 0x00005100ff047b82 */ /* 0x000e620000000800 */
[----:B------:R-:W-:Y:S01]  /*292c0*/  ULDC UR9, c[0x0][0x630] ;  /* 0x00018c0000097ab9 */ /* 0x000fe20000000800 */
[----:B------:R-:W2:Y:S06]  /*292d0*/  S2R R2, SR_CTAID.Y ;  /* 0x0000000000027919 */ /* 0x000eac0000002600 */
[----:B------:R-:W3:Y:S01]  /*292e0*/  LDC R13, c[0x0][0x148] ;  /* 0x00005200ff0d7b82 */ /* 0x000ee20000000800 */
[----:B0-----:R-:W-:-:S02]  /*292f0*/  I2FP.F32.U32 R3, R9 ;  /* 0x0000000900037245 */ /* 0x001fc40000201000 */
[----:B--2---:R-:W-:-:S03]  /*29300*/  I2FP.F32.U32 R5, R2 ;  /* 0x0000000200057245 */ /* 0x004fc60000201000 */
[----:B------:R-:W-:Y:S01]  /*29310*/  FMUL R3, R3, UR6 ;  /* 0x0000000603037c20 */ /* 0x000fe20008400000 */
[----:B------:R-:W-:Y:S02]  /*29320*/  ULDC UR6, c[0x0][0x154] ;  /* 0x0000550000067ab9 */ /* 0x000fe40000000800 */
[----:B------:R-:W-:Y:S01]  /*29330*/  FMUL R11, R5, UR6 ;  /* 0x00000006050b7c20 */ /* 0x000fe20008400000 */
[----:B------:R-:W-:Y:S02]  /*29340*/  ULDC.64 UR6, c[0x0][0x628] ;  /* 0x00018a0000067ab9 */ /* 0x000fe40000000a00 */
[----:B------:R-:W0:Y:S01]  /*29350*/  F2I.U32.TRUNC.NTZ R3, R3 ;  /* 0x0000000300037305 */ /* 0x000e22000020f000 */
[----:B------:R-:W-:-:S04]  /*29360*/  ISETP.NE.U32.AND P0, PT, RZ, UR6, PT ;  /* 0x00000006ff007c0c */ /* 0x000fc8000bf05070 */
[----:B------:R-:W-:-:S03]  /*29370*/  ISETP.NE.AND.EX P0, PT, RZ, UR7, PT, P0 ;  /* 0x00000007ff007c0c */ /* 0x000fc6000bf05300 */
[----:B------:R-:W2:Y:S01]  /*29380*/  F2I.U32.TRUNC.NTZ R11, R11 ;  /* 0x0000000b000b7305 */ /* 0x000ea2000020f000 */
[----:B0-----:R-:W-:Y:S02]  /*29390*/  IMAD.MOV R5, RZ, RZ, -R3 ;  /* 0x000000ffff057224 */ /* 0x001fe400078e0a03 */
[----:B------:R-:W-:Y:S02]  /*293a0*/  IMAD.MOV.U32 R3, RZ, RZ, R17 ;  /* 0x000000ffff037224 */ /* 0x000fe400078e0011 */
[----:B-1----:R-:W-:Y:S02]  /*293b0*/  IMAD R9, R4, R5, R9 ;  /* 0x0000000504097224 */ /* 0x002fe400078e0209 */
[----:B--2---:R-:W-:-:S04]  /*293c0*/  IMAD.MOV R4, RZ, RZ, -R11 ;  /* 0x000000ffff047224 */ /* 0x004fc800078e0a0b */
[----:B---3--:R-:W-:Y:S02]  /*293d0*/  @P4 IMAD R9, R13, R4, R2 ;  /* 0x000000040d094224 */ /* 0x008fe400078e0202 */
[----:B------:R-:W-:Y:S01]  /*293e0*/  IMAD.MOV.U32 R2, RZ, RZ, R15 ;  /* 0x000000ffff027224 */ /* 0x000fe200078e000f */
[----:B------:R-:W-:Y:S06]  /*293f0*/  @!P0 BRA `(.L_x_568) ;  /* 0x0000000000288947 */ /* 0x000fec0003800000 */
[----:B------:R-:W-:Y:S02]  /*29400*/  ULDC UR8, c[0x0][0x634] ;  /* 0x00018d0000087ab9 */ /* 0x000fe40000000800 */
[----:B------:R-:W-:-:S05]  /*29410*/  IADD3 R3, P0, R15, UR8, RZ ;  /* 0x000000080f037c10 */ /* 0x000fca000ff1e0ff */
[----:B------:R-:W-:-:S04]  /*29420*/  IMAD.X R11, RZ, RZ, R17, P0 ;  /* 0x000000ffff0b7224 */ /* 0x000fc800000e0611 */
[----:B------:R-:W-:-:S04]  /*29430*/  IMAD.WIDE.U32 R4, R11, UR6, RZ ;  /* 0x000000060b047c25 */ /* 0x000fc8000f8e00ff */
[----:B------:R-:W-:-:S04]  /*29440*/  IMAD.WIDE.U32 R4, P0, R3, UR7, R4 ;  /* 0x0000000703047c25 */ /* 0x000fc8000f800004 */
[----:B------:R-:W-:-:S04]  /*29450*/  IMAD.WIDE.U32 R2, R3, UR6, RZ ;  /* 0x0000000603027c25 */ /* 0x000fc8000f8e00ff */
[----:B------:R-:W-:Y:S01]  /*29460*/  IMAD.MOV.U32 R2, RZ, RZ, R5 ;  /* 0x000000ffff027224 */ /* 0x000fe200078e0005 */
[----:B------:R-:W-:Y:S01]  /*29470*/  IADD3 RZ, P1, R3, R4, RZ ;  /* 0x0000000403ff7210 */ /* 0x000fe20007f3e0ff */
[----:B------:R-:W-:-:S04]  /*29480*/  IMAD.X R3, RZ, RZ, RZ, P0 ;  /* 0x000000ffff037224 */ /* 0x000fc800000e06ff */
[----:B------:R-:W-:-:S08]  /*29490*/  IMAD.WIDE.U32.X R2, R11, UR7, R2, P1 ;  /* 0x000000070b027c25 */ /* 0x000fd000088e0402 */
.L_x_568:
[--C-:B------:R-:W-:Y:S01]  /*294a0*/  SHF.R.U64 R11, R2, UR9, R3.reuse ;  /* 0x00000009020b7c19 */ /* 0x100fe20008001203 */
[----:B------:R-:W-:Y:S01]  /*294b0*/  ULDC.64 UR6, c[0x0][0x620] ;  /* 0x0001880000067ab9 */ /* 0x000fe20000000a00 */
[----:B------:R-:W-:Y:S01]  /*294c0*/  SHF.R.U32.HI R2, RZ, UR9, R3 ;  /* 0x00000009ff027c19 */ /* 0x000fe20008011603 */
[----:B------:R-:W-:Y:S01]  /*294d0*/  IMAD.MOV.U32 R3, RZ, RZ, R17 ;  /* 0x000000ffff037224 */ /* 0x000fe200078e0011 */
[----:B------:R-:W-:Y:S01]  /*294e0*/  IADD3 R13, P0, RZ, -R11, RZ ;  /* 0x8000000bff0d7210 */ /* 0x000fe20007f1e0ff */
[----:B------:R-:W-:-:S04]  /*294f0*/  ULDC.64 UR8, c[0x0][0x640] ;  /* 0x0001900000087ab9 */ /* 0x000fc80000000a00 */
[----:B------:R-:W-:Y:S01]  /*29500*/  IMAD.X R2, RZ, RZ, ~R2, P0 ;  /* 0x000000ffff027224 */ /* 0x000fe200000e0e02 */
[----:B------:R-:W-:-:S03]  /*29510*/  ISETP.NE.U32.AND P0, PT, RZ, UR8, PT ;  /* 0x00000008ff007c0c */ /* 0x000fc6000bf05070 */
[----:B------:R-:W-:Y:S01]  /*29520*/  IMAD R2, R2, UR6, RZ ;  /* 0x0000000602027c24 */ /* 0x000fe2000f8e02ff */
[----:B------:R-:W-:-:S03]  /*29530*/  ISETP.NE.AND.EX P0, PT, RZ, UR9, PT, P0 ;  /* 0x00000009ff007c0c */ /* 0x000fc6000bf05300 */
[----:B------:R-:W-:Y:S02]  /*29540*/  IMAD R5, R13, UR7, R2 ;  /* 0x000000070d057c24 */ /* 0x000fe4000f8e0202 */
[----:B------:R-:W-:-:S04]  /*29550*/  IMAD.MOV.U32 R2, RZ, RZ, R15 ;  /* 0x000000ffff027224 */ /* 0x000fc800078e000f */
[----:B------:R-:W-:Y:S01]  /*29560*/  IMAD.WIDE.U32 R2, R13, UR6, R2 ;  /* 0x000000060d027c25 */ /* 0x000fe2000f8e0002 */
[----:B------:R-:W-:-:S03]  /*29570*/  ULDC UR6, c[0x0][0x618] ;  /* 0x0001860000067ab9 */ /* 0x000fc60000000800 */
[----:B------:R-:W-:-:S05]  /*29580*/  IMAD.IADD R3, R3, 0x1, R5 ;  /* 0x0000000103037824 */ /* 0x000fca00078e0205 */
[--C-:B------:R-:W-:Y:S02]  /*29590*/  SHF.R.U64 R12, R2, UR6, R3.reuse ;  /* 0x00000006020c7c19 */ /* 0x100fe40008001203 */
[----:B------:R-:W-:Y:S01]  /*295a0*/  SHF.R.U32.HI R3, RZ, UR6, R3 ;  /* 0x00000006ff037c19 */ /* 0x000fe20008011603 */
[----:B------:R-:W-:-:S03]  /*295b0*/  ULDC UR6, c[0x0][0x608] ;  /* 0x0001820000067ab9 */ /* 0x000fc60000000800 */
[--C-:B------:R-:W-:Y:S02]  /*295c0*/  SHF.R.U64 R13, R12, UR6, R3.reuse ;  /* 0x000000060c0d7c19 */ /* 0x100fe40008001203 */
[----:B------:R-:W-:Y:S01]  /*295d0*/  SHF.R.U32.HI R2, RZ, UR6, R3 ;  /* 0x00000006ff027c19 */ /* 0x000fe20008011603 */
[----:B------:R-:W-:-:S03]  /*295e0*/  ULDC UR6, c[0x0][0x658] ;  /* 0x0001960000067ab9 */ /* 0x000fc60000000800 */
[--C-:B------:R-:W-:Y:S02]  /*295f0*/  SHF.R.U64 R14, R13, UR6, R2.reuse ;  /* 0x000000060d0e7c19 */ /* 0x100fe40008001202 */
[----:B------:R-:W-:-:S03]  /*29600*/  SHF.R.U32.HI R15, RZ, UR6, R2 ;  /* 0x00000006ff0f7c19 */ /* 0x000fc60008011602 */
[----:B------:R-:W-:Y:S02]  /*29610*/  IMAD.MOV.U32 R2, RZ, RZ, R14 ;  /* 0x000000ffff027224 */ /* 0x000fe400078e000e */
        /* <DEDUP_REMOVED lines=12> */
.L_x_569:
[----:B------:R-:W-:Y:S01]  /*296e0*/  ULDC UR6, c[0x0][0x648] ;  /* 0x0001920000067ab9 */ /* 0x000fe20000000800 */
[----:B------:R-:W-:Y:S02]  /*296f0*/  LOP3.LUT R13, R13, UR18, RZ, 0xc0, !PT ;  /* 0x000000120d0d7c12 */ /* 0x000fe4000f8ec0ff */
[----:B------:R-:W-:Y:S01]  /*29700*/  SHF.R.U64 R2, R2, UR6, R3 ;  /* 0x0000000602027c19 */ /* 0x000fe20008001203 */
[----:B------:R-:W-:-:S04]  /*29710*/  ULDC UR6, c[0x0][0x638] ;  /* 0x00018e0000067ab9 */ /* 0x000fc80000000800 */
[----:B------:R-:W-:Y:S02]  /*29720*/  IMAD.MOV R3, RZ, RZ, -R2 ;  /* 0x000000ffff037224 */ /* 0x000fe400078e0a02 */
[----:B------:R-:W-:Y:S02]  /*29730*/  IMAD R4, R2, UR5, R13 ;  /* 0x0000000502047c24 */ /* 0x000fe4000f8e020d */
[----:B------:R-:W-:Y:S01]  /*29740*/  IMAD R14, R3, UR6, R14 ;  /* 0x00000006030e7c24 */ /* 0x000fe2000f8e020e */
[----:B------:R-:W-:Y:S01]  /*29750*/  ULDC UR6, c[0x0][0x610] ;  /* 0x0001840000067ab9 */ /* 0x000fe20000000800 */
[----:B------:R-:W-:Y:S01]  /*29760*/  LOP3.LUT R3, R12, UR4, RZ, 0xc0, !PT ;  /* 0x000000040c037c12 */ /* 0x000fe2000f8ec0ff */
[----:B------:R-:W-:Y:S01]  /*29770*/  IMAD R9, R4, UR6, R9 ;  /* 0x0000000604097c24 */ /* 0x000fe2000f8e0209 */
[----:B------:R-:W-:Y:S01]  /*29780*/  ULDC UR6, c[0x0][0x600] ;  /* 0x0001800000067ab9 */ /* 0x000fe20000000800 */
[----:B------:R-:W-:Y:S02]  /*29790*/  IMAD.MOV.U32 R2, RZ, RZ, 0x1 ;  /* 0x00000001ff027424 */ /* 0x000fe400078e00ff */
[----:B------:R-:W-:-:S05]  /*297a0*/  IMAD R14, R14, UR6, R3 ;  /* 0x000000060e0e7c24 */ /* 0x000fca000f8e0203 */
[----:B------:R-:W-:Y:S02]  /*297b0*/  SEL R4, R14, R9, !P4 ;  /* 0x000000090e047207 */ /* 0x000fe40006000000 */
[----:B------:R-:W-:-:S07]  /*297c0*/  SEL R12, R9, R14, !P4 ;  /* 0x0000000e090c7207 */ /* 0x000fce0006000000 */
.L_x_567:
[----:B------:R-:W-:Y:S05]  /*297d0*/  BSYNC B1 ;  /* 0x0000000000017941 */ /* 0x000fea0003800000 */
.L_x_566:
[----:B------:R-:W-:-:S13]  /*297e0*/  LOP3.LUT P0, RZ, R2, 0xff, RZ, 0xc0, !PT ;  /* 0x000000ff02ff7812 */ /* 0x000fda000780c0ff */
[----:B------:R-:W-:Y:S05]  /*297f0*/  @P0 BRA `(.L_x_570) ;  /* 0xfffffff400280947 */ /* 0x000fea000383ffff */
[----:B------:R-:W-:Y:S05]  /*29800*/  BSYNC B0 ;  /* 0x0000000000007941 */ /* 0x000fea0003800000 */
.L_x_559:
[----:B------:R-:W-:-:S03]  /*29810*/  UMOV UR6, 0xffffffff ;  /* 0xffffffff00067882 */ /* 0x000fc60000000000 */
[----:B------:R-:W-:Y:S05]  /*29820*/  BRA.DIV UR6, `(.L_x_571) ;  /* 0x0000000606047947 */ /* 0x000fea000b800000 */
[----:B------:R-:W-:-:S13]  /*29830*/  ELECT P0, URZ, PT ;  /* 0x00000000003f782f */ /* 0x000fda0003800000 */
.L_x_584:
[----:B------:R-:W-:Y:S04]  /*29840*/  BSSY B0, `(.L_x_572) ;  /* 0x0000023000007945 */ /* 0x000fe80003800000 */
[----:B------:R-:W-:Y:S05]  /*29850*/  @!P0 BRA `(.L_x_573) ;  /* 0x0000000000848947 */ /* 0x000fea0003800000 */
[----:B------:R-:W-:-:S04]  /*29860*/  ULOP3.LUT UR6, UR13, 0x2, URZ, 0xfc, !UPT ;  /* 0x000000020d067892 */ /* 0x000fc8000f8efc3f */
[----:B------:R-:W-:-:S06]  /*29870*/  UISETP.NE.AND UP0, UPT, UR6, 0x3, UPT ;  /* 0x000000030600788c */ /* 0x000fcc000bf05270 */
[----:B------:R-:W-:-:S13]  /*29880*/  PLOP3.LUT P0, PT, PT, PT, UP0, 0x80, 0x0 ;  /* 0x000000000000781c */ /* 0x000fda0003f0f008 */
[----:B------:R-:W-:Y:S05]  /*29890*/  @!P0 BRA `(.L_x_574) ;  /* 0x0000000000048947 */ /* 0x000fea0003800000 */
[----:B------:R-:W-:Y:S01]  /*298a0*/  BPT.TRAP 0x1 ;  /* 0x000000040000795c */ /* 0x000fe20000300000 */
.L_x_574:
[----:B------:R-:W0:Y:S01]  /*298b0*/  S2R R3, SR_CgaCtaId ;  /* 0x0000000000037919 */ /* 0x000e220000008800 */
[----:B------:R-:W-:-:S04]  /*298c0*/  MOV R2, 0x400 ;  /* 0x0000040000027802 */ /* 0x000fc80000000f00 */
[----:B0-----:R-:W-:Y:S02]  /*298d0*/  LEA R3, R3, R2, 0x18 ;  /* 0x0000000203037211 */ /* 0x001fe400078ec0ff */
[----:B------:R-:W-:-:S03]  /*298e0*/  SHF.L.U32 R2, R0, 0x1f, RZ ;  /* 0x0000001f00027819 */ /* 0x000fc600000006ff */
[----:B------:R-:W-:-:S04]  /*298f0*/  VIADD R3, R3, 0x18 ;  /* 0x0000001803037836 */ /* 0x000fc80000000000 */
[----:B------:R-:W-:-:S04]  /*29900*/  IMAD R5, R8, 0x8, R3 ;  /* 0x0000000808057824 */ /* 0x000fc800078e0203 */
[----:B------:R-:W0:Y:S02]  /*29910*/  SYNCS.PHASECHK.TRANS64.TRYWAIT P0, [R5+URZ], R2 ;  /* 0x00000002050075a7 */ /* 0x000e24000800017f */
[----:B0-----:R-:W-:Y:S05]  /*29920*/  @!P0 BRA `(.L_x_575) ;  /* 0x0000000000e48947 */ /* 0x001fea0003800000 */
.L_x_585:
[----:B------:R-:W-:-:S05]  /*29930*/  VIADD R8, R8, 0x1 ;  /* 0x0000000108087836 */ /* 0x000fca0000000000 */
[----:B------:R-:W-:-:S04]  /*29940*/  ISETP.NE.AND P0, PT, R8, 0x3, PT ;  /* 0x000000030800780c */ /* 0x000fc80003f05270 */
[----:B0-----:R-:W-:Y:S02]  /*29950*/  SEL R5, RZ, 0x1, P0 ;  /* 0x00000001ff057807 */ /* 0x001fe40000000000 */
[----:B------:R-:W-:Y:S02]  /*29960*/  SEL R8, R8, RZ, P0 ;  /* 0x000000ff08087207 */ /* 0x000fe40000000000 */
[----:B------:R-:W-:-:S03]  /*29970*/  LOP3.LUT R5, R0, R5, RZ, 0x3c, !PT ;  /* 0x0000000500057212 */ /* 0x000fc600078e3cff */
[----:B------:R-:W-:Y:S01]  /*29980*/  IMAD R7, R8, 0x8, R3 ;  /* 0x0000000808077824 */ /* 0x000fe200078e0203 */
[----:B------:R-:W-:-:S04]  /*29990*/  SHF.L.U32 R0, R5, 0x1f, RZ ;  /* 0x0000001f05007819 */ /* 0x000fc800000006ff */
[----:B------:R-:W0:Y:S02]  /*299a0*/  SYNCS.PHASECHK.TRANS64.TRYWAIT P0, [R7+URZ], R0 ;  /* 0x00000000070075a7 */ /* 0x000e24000800017f */
[----:B0-----:R-:W-:Y:S05]  /*299b0*/  @!P0 BRA `(.L_x_576) ;  /* 0x0000000000d48947 */ /* 0x001fea0003800000 */
.L_x_586:
[----:B0-----:R-:W-:-:S05]  /*299c0*/  VIADD R0, R8, 0x1 ;  /* 0x0000000108007836 */ /* 0x001fca0000000000 */
[----:B------:R-:W-:-:S04]  /*299d0*/  ISETP.NE.AND P0, PT, R0, 0x3, PT ;  /* 0x000000030000780c */ /* 0x000fc80003f05270 */
[----:B------:R-:W-:Y:S02]  /*299e0*/  SEL R2, RZ, 0x1, P0 ;  /* 0x00000001ff027807 */ /* 0x000fe40000000000 */
[----:B------:R-:W-:Y:S02]  /*299f0*/  SEL R0, R0, RZ, P0 ;  /* 0x000000ff00007207 */ /* 0x000fe40000000000 */
[----:B------:R-:W-:-:S03]  /*29a00*/  LOP3.LUT R2, R5, R2, RZ, 0x3c, !PT ;  /* 0x0000000205027212 */ /* 0x000fc600078e3cff */
[----:B------:R-:W-:Y:S01]  /*29a10*/  IMAD R3, R0, 0x8, R3 ;  /* 0x0000000800037824 */ /* 0x000fe200078e0203 */
[----:B------:R-:W-:-:S07]  /*29a20*/  SHF.L.U32 R0, R2, 0x1f, RZ ;  /* 0x0000001f02007819 */ /* 0x000fce00000006ff */
.L_x_577:
[----:B0-----:R0:W1:Y:S02]  /*29a30*/  SYNCS.PHASECHK.TRANS64.TRYWAIT P0, [R3+URZ], R0 ;  /* 0x00000000030075a7 */ /* 0x001064000800017f */
[----:B-1----:R-:W-:Y:S05]  /*29a40*/  @!P0 NANOSLEEP.SYNCS 0x989680 ;  /* 0x009896800000895d */ /* 0x002fea0003900000 */
[----:B------:R-:W1:Y:S02]  /*29a50*/  @!P0 SYNCS.PHASECHK.TRANS64 P0, [R3+URZ], R0 ;  /* 0x00000000030085a7 */ /* 0x000e64000800007f */
[----:B-1----:R-:W-:Y:S05]  /*29a60*/  @!P0 BRA `(.L_x_577) ;  /* 0xfffffffc00f08947 */ /* 0x002fea000383ffff */
.L_x_573:
[----:B------:R-:W-:Y:S05]  /*29a70*/  BSYNC B0 ;  /* 0x0000000000007941 */ /* 0x000fea0003800000 */
.L_x_572:
[----:B------:R-:W-:Y:S05]  /*29a80*/  EXIT ;  /* 0x000000000000794d */ /* 0x000fea0003800000 */
.L_x_21:
[----:B--2---:R-:W-:-:S04]  /*29a90*/  IMAD.U32 R3, RZ, RZ, UR6 ;  /* 0x00000006ff037e24 */ /* 0x004fc8000f8e00ff */
[----:B------:R2:W3:Y:S03]  /*29aa0*/  SYNCS.PHASECHK.TRANS64.TRYWAIT P1, [R3+URZ], R0 ;  /* 0x00000000030075a7 */ /* 0x0004e6000802017f */
[----:B---3--:R-:W-:Y:S05]  /*29ab0*/  @!P1 NANOSLEEP.SYNCS 0x989680 ;  /* 0x009896800000995d */ /* 0x008fea0003900000 */
[----:B------:R-:W3:Y:S02]  /*29ac0*/  @!P1 SYNCS.PHASECHK.TRANS64 P1, [R3+URZ], R0 ;  /* 0x00000000030095a7 */ /* 0x000ee4000802007f */
[----:B---3--:R-:W-:Y:S05]  /*29ad0*/  @!P1 BRA `(.L_x_21) ;  /* 0xfffffffc00ec9947 */ /* 0x008fea000383ffff */
[----:B------:R-:W-:Y:S05]  /*29ae0*/  BRA `(.L_x_20) ;  /* 0xfffffd9000907947 */ /* 0x000fea000383ffff */
.L_x_27:
[----:B-----5:R2:W-:Y:S02]  /*29af0*/  STL [R1+0x46c], R2 ;  /* 0x00046c0201007387 */ /* 0x0205e40000100800 */
[----:B--2---:R-:W-:-:S04]  /*29b00*/  IMAD.U32 R2, RZ, RZ, UR16 ;  /* 0x00000010ff027e24 */ /* 0x004fc8000f8e00ff */
[----:B------:R2:W3:Y:S03]  /*29b10*/  SYNCS.PHASECHK.TRANS64.TRYWAIT P1, [R2+URZ], R0 ;  /* 0x00000000020075a7 */ /* 0x0004e6000802017f */
[----:B---3--:R-:W-:Y:S05]  /*29b20*/  @!P1 NANOSLEEP.SYNCS 0x989680 ;  /* 0x009896800000995d */ /* 0x008fea0003900000 */
[----:B------:R2:W3:Y:S02]  /*29b30*/  @!P1 SYNCS.PHASECHK.TRANS64 P1, [R2+URZ], R0 ;  /* 0x00000000020095a7 */ /* 0x0004e4000802007f */
[----:B--2---:R2:W5:Y:S02]  /*29b40*/  LDL.LU R2, [R1+0x46c] ;  /* 0x00046c0001027983 */ /* 0x0045640000300800 */
[----:B--23--:R-:W-:Y:S05]  /*29b50*/  @!P1 BRA `(.L_x_27) ;  /* 0xfffffffc00e49947 */ /* 0x00cfea000383ffff */
[----:B------:R-:W-:Y:S05]  /*29b60*/  BRA `(.L_x_26) ;  /* 0xfffffdf400447947 */ /* 0x000fea000383ffff */
.L_x_560:
[----:B------:R-:W-:Y:S01]  /*29b70*/  BSSY B1, `(.L_x_578) ;  /* 0x0000006000017945 */ /* 0x000fe20003800000 */
[----:B------:R-:W-:-:S07]  /*29b80*/  IMAD.MOV.U32 R2, RZ, RZ, -0x1 ;  /* 0xffffffffff027424 */ /* 0x000fce00078e00ff */
[----:B------:R-:W-:Y:S05]  /*29b90*/  WARPSYNC.COLLECTIVE R2, `(.L_x_579) ;  /* 0x00000000020c7348 */ /* 0x000fea0003c00000 */
[----:B------:R-:W-:Y:S02]  /*29ba0*/  ELECT P0, UR62, PT ;  /* 0x00000000003e782f */ /* 0x000fe40003800000 */
[----:B------:R-:W-:Y:S01]  /*29bb0*/  MOV R2, UR62 ;  /* 0x0000003e00027c02 */ /* 0x000fe20008000f00 */
[----:B------:R-:W-:Y:S10]  /*29bc0*/  ENDCOLLECTIVE ;  /* 0x000000000000791b */ /* 0x000ff40003800000 */
.L_x_579:
[----:B------:R-:W-:Y:S05]  /*29bd0*/  BSYNC B1 ;  /* 0x0000000000017941 */ /* 0x000fea0003800000 */
.L_x_578:
[----:B------:R-:W-:Y:S05]  /*29be0*/  BRA `(.L_x_580) ;  /* 0xfffffff000387947 */ /* 0x000fea000383ffff */
.L_x_563:
[----:B0-----:R0:W1:Y:S02]  /*29bf0*/  SYNCS.PHASECHK.TRANS64.TRYWAIT P0, [R18+URZ+0x18], R13 ;  /* 0x0000180d120075a7 */ /* 0x001064000800017f */
[----:B-1----:R-:W-:Y:S05]  /*29c00*/  @!P0 NANOSLEEP.SYNCS 0x989680 ;  /* 0x009896800000895d */ /* 0x002fea0003900000 */
[----:B------:R-:W1:Y:S02]  /*29c10*/  @!P0 SYNCS.PHASECHK.TRANS64 P0, [R18+URZ+0x18], R13 ;  /* 0x0000180d120085a7 */ /* 0x000e64000800007f */
[----:B-1----:R-:W-:Y:S05]  /*29c20*/  @!P0 BRA `(.L_x_563) ;  /* 0xfffffffc00f08947 */ /* 0x002fea000383ffff */
[----:B------:R-:W-:Y:S05]  /*29c30*/  BRA `(.L_x_581) ;  /* 0xfffffff000707947 */ /* 0x000fea000383ffff */
.L_x_571:
[----:B------:R-:W-:Y:S01]  /*29c40*/  BSSY B0, `(.L_x_582) ;  /* 0x0000006000007945 */ /* 0x000fe20003800000 */
[----:B------:R-:W-:-:S07]  /*29c50*/  IMAD.MOV.U32 R2, RZ, RZ, -0x1 ;  /* 0xffffffffff027424 */ /* 0x000fce00078e00ff */
[----:B------:R-:W-:Y:S05]  /*29c60*/  WARPSYNC.COLLECTIVE R2, `(.L_x_583) ;  /* 0x00000000020c7348 */ /* 0x000fea0003c00000 */
[----:B------:R-:W-:Y:S02]  /*29c70*/  ELECT P0, UR62, PT ;  /* 0x00000000003e782f */ /* 0x000fe40003800000 */
[----:B------:R-:W-:Y:S01]  /*29c80*/  MOV R2, UR62 ;  /* 0x0000003e00027c02 */ /* 0x000fe20008000f00 */
[----:B------:R-:W-:Y:S10]  /*29c90*/  ENDCOLLECTIVE ;  /* 0x000000000000791b */ /* 0x000ff40003800000 */
.L_x_583:
[----:B------:R-:W-:Y:S05]  /*29ca0*/  BSYNC B0 ;  /* 0x0000000000007941 */ /* 0x000fea0003800000 */
.L_x_582:
[----:B------:R-:W-:Y:S05]  /*29cb0*/  BRA `(.L_x_584) ;  /* 0xfffffff800e07947 */ /* 0x000fea000383ffff */
.L_x_575:
[----:B0-----:R0:W1:Y:S02]  /*29cc0*/  SYNCS.PHASECHK.TRANS64.TRYWAIT P0, [R5+URZ], R2 ;  /* 0x00000002050075a7 */ /* 0x001064000800017f */
[----:B-1----:R-:W-:Y:S05]  /*29cd0*/  @!P0 NANOSLEEP.SYNCS 0x989680 ;  /* 0x009896800000895d */ /* 0x002fea0003900000 */
[----:B------:R-:W1:Y:S02]  /*29ce0*/  @!P0 SYNCS.PHASECHK.TRANS64 P0, [R5+URZ], R2 ;  /* 0x00000002050085a7 */ /* 0x000e64000800007f */
[----:B-1----:R-:W-:Y:S05]  /*29cf0*/  @!P0 BRA `(.L_x_575) ;  /* 0xfffffffc00f08947 */ /* 0x002fea000383ffff */
[----:B------:R-:W-:Y:S05]  /*29d00*/  BRA `(.L_x_585) ;  /* 0xfffffffc00087947 */ /* 0x000fea000383ffff */
.L_x_576:
[----:B0-----:R0:W1:Y:S02]  /*29d10*/  SYNCS.PHASECHK.TRANS64.TRYWAIT P0, [R7+URZ], R0 ;  /* 0x00000000070075a7 */ /* 0x001064000800017f */
[----:B-1----:R-:W-:Y:S05]  /*29d20*/  @!P0 NANOSLEEP.SYNCS 0x989680 ;  /* 0x009896800000895d */ /* 0x002fea0003900000 */
[----:B------:R-:W1:Y:S02]  /*29d30*/  @!P0 SYNCS.PHASECHK.TRANS64 P0, [R7+URZ], R0 ;  /* 0x00000000070085a7 */ /* 0x000e64000800007f */
[----:B-1----:R-:W-:Y:S05]  /*29d40*/  @!P0 BRA `(.L_x_576) ;  /* 0xfffffffc00f08947 */ /* 0x002fea000383ffff */
[----:B------:R-:W-:Y:S05]  /*29d50*/  BRA `(.L_x_586) ;  /* 0xfffffffc00187947 */ /* 0x000fea000383ffff */
.L_x_587:
[----:B------:R-:W-:-:S00]  /*29d60*/  BRA `(.L_x_587) ;  /* 0xfffffffc00fc7947 */ /* 0x000fc0000383ffff */
[----:B------:R-:W-:-:S00]  /*29d70*/  NOP ;  /* 0x0000000000007918 */ /* 0x000fc00000000000 */
        /* <DEDUP_REMOVED lines=8> */
.L_x_588:


//--------------------- .nv.shared._ZN7cutlass13device_kernelINS_4gemm6kernel13GemmUniversalIN4cute5tupleIJiiiiEEENS1_10collective13CollectiveMmaINS1_37MainloopSm90TmaGmmaWarpSpecializedFP8ILi3ENS5_IJNS4_1CILi1EEENSA_ILi2EEESB_EEENS1_35KernelTmaWarpSpecializedCooperativeEEENS5_IJNSA_ILi256EEESG_NSA_ILi128EEEEEENS_12float_e5m2_tENS5_IJlSB_lEEESJ_SK_NS4_8TiledMMAINS4_8MMA_AtomIJNS4_4SM904GMMA31MMA_64x256x32_F32E5M2E5M2_SS_TNILNSO_7ScaleInE1ELSQ_1EEEEEENS4_6LayoutINS5_IJSC_SB_SB_EEENS5_IJSB_NSA_ILi0EEESV_EEEEENS5_IJNS4_10UnderscoreESY_SY_EEEEENS4_23SM90_TMA_LOAD_MULTICASTENS4_14ComposedLayoutINS4_7SwizzleILi3ELi4ELi3EEENS4_18smem_ptr_flag_bitsILi8EEENST_INS5_IJNSA_ILi8EEESH_EEENS5_IJSH_SB_EEEEEEEvNS4_8identityENS4_13SM90_TMA_LOADES1B_vS1C_EENS_8epilogue10collective6detail29Sm90TmaWarpSpecializedAdapterINS1G_15DefaultEpilogueISJ_SK_SK_NS1F_6thread17LinearCombinationISJ_Li1EffLNS1K_9ScaleType4KindE0ELNS_15FloatRoundStyleE2ESJ_EENS1_15EpilogueDefaultEEEEEvvEEEEvNT_6ParamsE --------------------------
	.section	.nv.shared._ZN7cutlass13device_kernelINS_4gemm6kernel13GemmUniversalIN4cute5tupleIJiiiiEEENS1_10collective13CollectiveMmaINS1_37MainloopSm90TmaGmmaWarpSpecializedFP8ILi3ENS5_IJNS4_1CILi1EEENSA_ILi2EEESB_EEENS1_35KernelTmaWarpSpecializedCooperativeEEENS5_IJNSA_ILi256EEESG_NSA_ILi128EEEEEENS_12float_e5m2_tENS5_IJlSB_lEEESJ_SK_NS4_8TiledMMAINS4_8MMA_AtomIJNS4_4SM904GMMA31MMA_64x256x32_F32E5M2E5M2_SS_TNILNSO_7ScaleInE1ELSQ_1EEEEEENS4_6LayoutINS5_IJSC_SB_SB_EEENS5_IJSB_NSA_ILi0EEESV_EEEEENS5_IJNS4_10UnderscoreESY_SY_EEEEENS4_23SM90_TMA_LOAD_MULTICASTENS4_14ComposedLayoutINS4_7SwizzleILi3ELi4ELi3EEENS4_18smem_ptr_flag_bitsILi8EEENST_INS5_IJNSA_ILi8EEESH_EEENS5_IJSH_SB_EEEEEEEvNS4_8identityENS4_13SM90_TMA_LOADES1B_vS1C_EENS_8epilogue10collective6detail29Sm90TmaWarpSpecializedAdapterINS1G_15DefaultEpilogueISJ_SK_SK_NS1F_6thread17LinearCombinationISJ_Li1EffLNS1K_9ScaleType4KindE0ELNS_15FloatRoundStyleE2ESJ_EENS1_15EpilogueDefaultEEEEEvvEEEEvNT_6ParamsE,"aw",@nobits
	.sectionflags	@""
	.align	16
	.zero		1024


//--------------------- .nv.shared.reserved.0     --------------------------
	.section	.nv.shared.reserved.0,"aw",@nobits
	.weak		__nv_reservedSMEM_offset_0_alias
	.size		__nv_reservedSMEM_offset_0_alias, 0, 0
	.other		__nv_reservedSMEM_offset_0_alias,@"STO_CUDA_RESERVED_SHARED STV_DEFAULT"
__nv_reservedSMEM_offset_0_alias:
	.zero		0


//--------------------- .nv.global                --------------------------
	.section	.nv.global,"aw",@nobits
.nv.global:
	.type		_ZN40_INTERNAL_91eea086_4_k_cu_69c3af7c_288494cute1_E,@object
	.size		_ZN40_INTERNAL_91eea086_4_k_cu_69c3af7c_288494cute1_E,(_ZN40_INTERNAL_91eea086_4_k_cu_69c3af7c_288494cuda3std3__45__cpo6cbeginE - _ZN40_INTERNAL_91eea086_4_k_cu_69c3af7c_288494cute1_E)
_ZN40_INTERNAL_91eea086_4_k_cu_69c3af7c_288494cute1_E:
	.zero		1
	.type		_ZN40_INTERNAL_91eea086_4_k_cu_69c3af7c_288494cuda3std3__45__cpo6cbeginE,@object
	.size		_ZN40_INTERNAL_91eea086_4_k_cu_69c3af7c_288494cuda3std3__45__cpo6cbeginE,(_ZN40_INTERNAL_91eea086_4_k_cu_69c3af7c_288494cuda3std3__48in_placeE - _ZN40_INTERNAL_91eea086_4_k_cu_69c3af7c_288494cuda3std3__45__cpo6cbeginE)
_ZN40_INTERNAL_91eea086_4_k_cu_69c3af7c_288494cuda3std3__45__cpo6cbeginE:
	.zero		1
	.type		_ZN40_INTERNAL_91eea086_4_k_cu_69c3af7c_288494cuda3std3__48in_placeE,@object
	.size		_ZN40_INTERNAL_91eea086_4_k_cu_69c3af7c_288494cuda3std3__48in_placeE,(_ZN40_INTERNAL_91eea086_4_k_cu_69c3af7c_288494cuda3std6ranges3__45__cpo9iter_moveE - _ZN40_INTERNAL_91eea086_4_k_cu_69c3af7c_288494cuda3std3__48in_placeE)
_ZN40_INTERNAL_91eea086_4_k_cu_69c3af7c_288494cuda3std3__48in_placeE:
	.zero		1
	.type		_ZN40_INTERNAL_91eea086_4_k_cu_69c3af7c_288494cuda3std6ranges3__45__cpo9iter_moveE,@object
	.size		_ZN40_INTERNAL_91eea086_4_k_cu_69c3af7c_288494cuda3std6ranges3__45__cpo9iter_moveE,(_ZN40_INTERNAL_91eea086_4_k_cu_69c3af7c_288494cuda3std3__45__cpo5beginE - _ZN40_INTERNAL_91eea086_4_k_cu_69c3af7c_288494cuda3std6ranges3__45__cpo9iter_moveE)
_ZN40_INTERNAL_91eea086_4_k_cu_69c3af7c_288494cuda3std6ranges3__45__cpo9iter_moveE:
	.zero		1
	.type		_ZN40_INTERNAL_91eea086_4_k_cu_69c3af7c_288494cuda3std3__45__cpo5beginE,@object
	.size		_ZN40_INTERNAL_91eea086_4_k_cu_69c3af7c_288494cuda3std3__45__cpo5beginE,(_ZN40_INTERNAL_91eea086_4_k_cu_69c3af7c_288494cuda3std3__442_GLOBAL__N__91eea086_4_k_cu_69c3af7c_288496ignoreE - _ZN40_INTERNAL_91eea086_4_k_cu_69c3af7c_288494cuda3std3__45__cpo5beginE)
_ZN40_INTERNAL_91eea086_4_k_cu_69c3af7c_288494cuda3std3__45__cpo5beginE:
	.zero		1
	.type		_ZN40_INTERNAL_91eea086_4_k_cu_69c3af7c_288494cuda3std3__442_GLOBAL__N__91eea086_4_k_cu_69c3af7c_288496ignoreE,@object
	.size		_ZN40_INTERNAL_91eea086_4_k_cu_69c3af7c_288494cuda3std3__442_GLOBAL__N__91eea086_4_k_cu_69c3af7c_288496ignoreE,(_ZN40_INTERNAL_91eea086_4_k_cu_69c3af7c_288494cute7productE - _ZN40_INTERNAL_91eea086_4_k_cu_69c3af7c_288494cuda3std3__442_GLOBAL__N__91eea086_4_k_cu_69c3af7c_288496ignoreE)
_ZN40_INTERNAL_91eea086_4_k_cu_69c3af7c_288494cuda3std3__442_GLOBAL__N__91eea086_4_k_cu_69c3af7c_288496ignoreE:
	.zero		1
	.type		_ZN40_INTERNAL_91eea086_4_k_cu_69c3af7c_288494cute7productE,@object
	.size		_ZN40_INTERNAL_91eea086_4_k_cu_69c3af7c_288494cute7productE,(_ZN40_INTERNAL_91eea086_4_k_cu_69c3af7c_288494cuda3std3__45__cpo3endE - _ZN40_INTERNAL_91eea086_4_k_cu_69c3af7c_288494cute7productE)
_ZN40_INTERNAL_91eea086_4_k_cu_69c3af7c_288494cute7productE:
	.zero		1
	.type		_ZN40_INTERNAL_91eea086_4_k_cu_69c3af7c_288494cuda3std3__45__cpo3endE,@object
	.size		_ZN40_INTERNAL_91eea086_4_k_cu_69c3af7c_288494cuda3std3__45__cpo3endE,(_ZN40_INTERNAL_91eea086_4_k_cu_69c3af7c_288494cuda3std3__419piecewise_constructE - _ZN40_INTERNAL_91eea086_4_k_cu_69c3af7c_288494cuda3std3__45__cpo3endE)
_ZN40_INTERNAL_91eea086_4_k_cu_69c3af7c_288494cuda3std3__45__cpo3endE:
	.zero		1
	.type		_ZN40_INTERNAL_91eea086_4_k_cu_69c3af7c_288494cuda3std3__419piecewise_constructE,@object
	.size		_ZN40_INTERNAL_91eea086_4_k_cu_69c3af7c_288494cuda3std3__419piecewise_constructE,(_ZN40_INTERNAL_91eea086_4_k_cu_69c3af7c_288494cuda3std3__45__cpo4cendE - _ZN40_INTERNAL_91eea086_4_k_cu_69c3af7c_288494cuda3std3__419piecewise_constructE)
_ZN40_INTERNAL_91eea086_4_k_cu_69c3af7c_288494cuda3std3__419piecewise_constructE:
	.zero		1
	.type		_ZN40_INTERNAL_91eea086_4_k_cu_69c3af7c_288494cuda3std3__45__cpo4cendE,@object
	.size		_ZN40_INTERNAL_91eea086_4_k_cu_69c3af7c_288494cuda3std3__45__cpo4cendE,(_ZN40_INTERNAL_91eea086_4_k_cu_69c3af7c_288494cuda3std6ranges3__45__cpo4swapE - _ZN40_INTERNAL_91eea086_4_k_cu_69c3af7c_288494cuda3std3__45__cpo4cendE)
_ZN40_INTERNAL_91eea086_4_k_cu_69c3af7c_288494cuda3std3__45__cpo4cendE:
	.zero		1
	.type		_ZN40_INTERNAL_91eea086_4_k_cu_69c3af7c_288494cuda3std6ranges3__45__cpo4swapE,@object
	.size		_ZN40_INTERNAL_91eea086_4_k_cu_69c3af7c_288494cuda3std6ranges3__45__cpo4swapE,(.L_7 - _ZN40_INTERNAL_91eea086_4_k_cu_69c3af7c_288494cuda3std6ranges3__45__cpo4swapE)
_ZN40_INTERNAL_91eea086_4_k_cu_69c3af7c_288494cuda3std6ranges3__45__cpo4swapE:
	.zero		1
.L_7:


//--------------------- .nv.constant0._ZN7cutlass13device_kernelINS_4gemm6kernel13GemmUniversalIN4cute5tupleIJiiiiEEENS1_10collective13CollectiveMmaINS1_37MainloopSm90TmaGmmaWarpSpecializedFP8ILi3ENS5_IJNS4_1CILi1EEENSA_ILi2EEESB_EEENS1_35KernelTmaWarpSpecializedCooperativeEEENS5_IJNSA_ILi256EEESG_NSA_ILi128EEEEEENS_12float_e5m2_tENS5_IJlSB_lEEESJ_SK_NS4_8TiledMMAINS4_8MMA_AtomIJNS4_4SM904GMMA31MMA_64x256x32_F32E5M2E5M2_SS_TNILNSO_7ScaleInE1ELSQ_1EEEEEENS4_6LayoutINS5_IJSC_SB_SB_EEENS5_IJSB_NSA_ILi0EEESV_EEEEENS5_IJNS4_10UnderscoreESY_SY_EEEEENS4_23SM90_TMA_LOAD_MULTICASTENS4_14ComposedLayoutINS4_7SwizzleILi3ELi4ELi3EEENS4_18smem_ptr_flag_bitsILi8EEENST_INS5_IJNSA_ILi8EEESH_EEENS5_IJSH_SB_EEEEEEEvNS4_8identityENS4_13SM90_TMA_LOADES1B_vS1C_EENS_8epilogue10collective6detail29Sm90TmaWarpSpecializedAdapterINS1G_15DefaultEpilogueISJ_SK_SK_NS1F_6thread17LinearCombinationISJ_Li1EffLNS1K_9ScaleType4KindE0ELNS_15FloatRoundStyleE2ESJ_EENS1_15EpilogueDefaultEEEEEvvEEEEvNT_6ParamsE --------------------------
	.section	.nv.constant0._ZN7cutlass13device_kernelINS_4gemm6kernel13GemmUniversalIN4cute5tupleIJiiiiEEENS1_10collective13CollectiveMmaINS1_37MainloopSm90TmaGmmaWarpSpecializedFP8ILi3ENS5_IJNS4_1CILi1EEENSA_ILi2EEESB_EEENS1_35KernelTmaWarpSpecializedCooperativeEEENS5_IJNSA_ILi256EEESG_NSA_ILi128EEEEEENS_12float_e5m2_tENS5_IJlSB_lEEESJ_SK_NS4_8TiledMMAINS4_8MMA_AtomIJNS4_4SM904GMMA31MMA_64x256x32_F32E5M2E5M2_SS_TNILNSO_7ScaleInE1ELSQ_1EEEEEENS4_6LayoutINS5_IJSC_SB_SB_EEENS5_IJSB_NSA_ILi0EEESV_EEEEENS5_IJNS4_10UnderscoreESY_SY_EEEEENS4_23SM90_TMA_LOAD_MULTICASTENS4_14ComposedLayoutINS4_7SwizzleILi3ELi4ELi3EEENS4_18smem_ptr_flag_bitsILi8EEENST_INS5_IJNSA_ILi8EEESH_EEENS5_IJSH_SB_EEEEEEEvNS4_8identityENS4_13SM90_TMA_LOADES1B_vS1C_EENS_8epilogue10collective6detail29Sm90TmaWarpSpecializedAdapterINS1G_15DefaultEpilogueISJ_SK_SK_NS1F_6thread17LinearCombinationISJ_Li1EffLNS1K_9ScaleType4KindE0ELNS_15FloatRoundStyleE2ESJ_EENS1_15EpilogueDefaultEEEEEvvEEEEvNT_6ParamsE,"a",@progbits
	.sectionflags	@""
	.align	4
.nv.constant0._ZN7cutlass13device_kernelINS_4gemm6kernel13GemmUniversalIN4cute5tupleIJiiiiEEENS1_10collective13CollectiveMmaINS1_37MainloopSm90TmaGmmaWarpSpecializedFP8ILi3ENS5_IJNS4_1CILi1EEENSA_ILi2EEESB_EEENS1_35KernelTmaWarpSpecializedCooperativeEEENS5_IJNSA_ILi256EEESG_NSA_ILi128EEEEEENS_12float_e5m2_tENS5_IJlSB_lEEESJ_SK_NS4_8TiledMMAINS4_8MMA_AtomIJNS4_4SM904GMMA31MMA_64x256x32_F32E5M2E5M2_SS_TNILNSO_7ScaleInE1ELSQ_1EEEEEENS4_6LayoutINS5_IJSC_SB_SB_EEENS5_IJSB_NSA_ILi0EEESV_EEEEENS5_IJNS4_10UnderscoreESY_SY_EEEEENS4_23SM90_TMA_LOAD_MULTICASTENS4_14ComposedLayoutINS4_7SwizzleILi3ELi4ELi3EEENS4_18smem_ptr_flag_bitsILi8EEENST_INS5_IJNSA_ILi8EEESH_EEENS5_IJSH_SB_EEEEEEEvNS4_8identityENS4_13SM90_TMA_LOADES1B_vS1C_EENS_8epilogue10collective6detail29Sm90TmaWarpSpecializedAdapterINS1G_15DefaultEpilogueISJ_SK_SK_NS1F_6thread17LinearCombinationISJ_Li1EffLNS1K_9ScaleType4KindE0ELNS_15FloatRoundStyleE2ESJ_EENS1_15EpilogueDefaultEEEEEvvEEEEvNT_6ParamsE:
	.zero		1664


//--------------------- SYMBOLS --------------------------

	.type		.nv.reservedSmem.offset0,@object
	.size		.nv.reservedSmem.offset0,0x4
